//
// Generated by NVIDIA NVVM Compiler
//
// Compiler Build ID: CL-36424714
// Cuda compilation tools, release 13.0, V13.0.88
// Based on NVVM 20.0.0
//

.version 9.0
.target sm_100
.address_size 64

	// .globl	_ZN3cub18CUB_300001_SM_10006detail11EmptyKernelIvEEvv
.global .align 1 .b8 _ZN30_INTERNAL_b0bcc986_4_k_cu_main4cuda3std3__45__cpo5beginE[1];
.global .align 1 .b8 _ZN30_INTERNAL_b0bcc986_4_k_cu_main4cuda3std3__45__cpo3endE[1];
.global .align 1 .b8 _ZN30_INTERNAL_b0bcc986_4_k_cu_main4cuda3std3__45__cpo6cbeginE[1];
.global .align 1 .b8 _ZN30_INTERNAL_b0bcc986_4_k_cu_main4cuda3std3__45__cpo4cendE[1];
.global .align 1 .b8 _ZN30_INTERNAL_b0bcc986_4_k_cu_main4cuda3std3__45__cpo6rbeginE[1];
.global .align 1 .b8 _ZN30_INTERNAL_b0bcc986_4_k_cu_main4cuda3std3__45__cpo4rendE[1];
.global .align 1 .b8 _ZN30_INTERNAL_b0bcc986_4_k_cu_main4cuda3std3__45__cpo7crbeginE[1];
.global .align 1 .b8 _ZN30_INTERNAL_b0bcc986_4_k_cu_main4cuda3std3__45__cpo5crendE[1];
.global .align 1 .b8 _ZN30_INTERNAL_b0bcc986_4_k_cu_main4cuda3std3__432_GLOBAL__N__b0bcc986_4_k_cu_main6ignoreE[1];
.global .align 1 .b8 _ZN30_INTERNAL_b0bcc986_4_k_cu_main4cuda3std3__419piecewise_constructE[1];
.global .align 1 .b8 _ZN30_INTERNAL_b0bcc986_4_k_cu_main4cuda3std3__48in_placeE[1];
.global .align 1 .b8 _ZN30_INTERNAL_b0bcc986_4_k_cu_main4cuda3std3__420unreachable_sentinelE[1];
.global .align 1 .b8 _ZN30_INTERNAL_b0bcc986_4_k_cu_main4cuda3std3__47nulloptE[1];
.global .align 1 .b8 _ZN30_INTERNAL_b0bcc986_4_k_cu_main4cuda3std3__48unexpectE[1];
.global .align 1 .b8 _ZN30_INTERNAL_b0bcc986_4_k_cu_main4cuda3std6ranges3__45__cpo4swapE[1];
.global .align 1 .b8 _ZN30_INTERNAL_b0bcc986_4_k_cu_main4cuda3std6ranges3__45__cpo9iter_moveE[1];
.global .align 1 .b8 _ZN30_INTERNAL_b0bcc986_4_k_cu_main4cuda3std6ranges3__45__cpo5beginE[1];
.global .align 1 .b8 _ZN30_INTERNAL_b0bcc986_4_k_cu_main4cuda3std6ranges3__45__cpo3endE[1];
.global .align 1 .b8 _ZN30_INTERNAL_b0bcc986_4_k_cu_main4cuda3std6ranges3__45__cpo6cbeginE[1];
.global .align 1 .b8 _ZN30_INTERNAL_b0bcc986_4_k_cu_main4cuda3std6ranges3__45__cpo4cendE[1];
.global .align 1 .b8 _ZN30_INTERNAL_b0bcc986_4_k_cu_main4cuda3std6ranges3__45__cpo7advanceE[1];
.global .align 1 .b8 _ZN30_INTERNAL_b0bcc986_4_k_cu_main4cuda3std6ranges3__45__cpo9iter_swapE[1];
.global .align 1 .b8 _ZN30_INTERNAL_b0bcc986_4_k_cu_main4cuda3std6ranges3__45__cpo4nextE[1];
.global .align 1 .b8 _ZN30_INTERNAL_b0bcc986_4_k_cu_main4cuda3std6ranges3__45__cpo4prevE[1];
.global .align 1 .b8 _ZN30_INTERNAL_b0bcc986_4_k_cu_main4cuda3std6ranges3__45__cpo4dataE[1];
.global .align 1 .b8 _ZN30_INTERNAL_b0bcc986_4_k_cu_main4cuda3std6ranges3__45__cpo5cdataE[1];
.global .align 1 .b8 _ZN30_INTERNAL_b0bcc986_4_k_cu_main4cuda3std6ranges3__45__cpo4sizeE[1];
.global .align 1 .b8 _ZN30_INTERNAL_b0bcc986_4_k_cu_main4cuda3std6ranges3__45__cpo5ssizeE[1];
.global .align 1 .b8 _ZN30_INTERNAL_b0bcc986_4_k_cu_main4cuda3std6ranges3__45__cpo8distanceE[1];
.global .align 1 .b8 _ZN30_INTERNAL_b0bcc986_4_k_cu_main6thrust24THRUST_300001_SM_1000_NS8cuda_cub3parE[1];
.global .align 1 .b8 _ZN30_INTERNAL_b0bcc986_4_k_cu_main6thrust24THRUST_300001_SM_1000_NS8cuda_cub10par_nosyncE[1];
.global .align 1 .b8 _ZN30_INTERNAL_b0bcc986_4_k_cu_main6thrust24THRUST_300001_SM_1000_NS6system6detail10sequential3seqE[1];
.global .align 1 .b8 _ZN30_INTERNAL_b0bcc986_4_k_cu_main6thrust24THRUST_300001_SM_1000_NS12placeholders2_1E[1];
.global .align 1 .b8 _ZN30_INTERNAL_b0bcc986_4_k_cu_main6thrust24THRUST_300001_SM_1000_NS12placeholders2_2E[1];
.global .align 1 .b8 _ZN30_INTERNAL_b0bcc986_4_k_cu_main6thrust24THRUST_300001_SM_1000_NS12placeholders2_3E[1];
.global .align 1 .b8 _ZN30_INTERNAL_b0bcc986_4_k_cu_main6thrust24THRUST_300001_SM_1000_NS12placeholders2_4E[1];
.global .align 1 .b8 _ZN30_INTERNAL_b0bcc986_4_k_cu_main6thrust24THRUST_300001_SM_1000_NS12placeholders2_5E[1];
.global .align 1 .b8 _ZN30_INTERNAL_b0bcc986_4_k_cu_main6thrust24THRUST_300001_SM_1000_NS12placeholders2_6E[1];
.global .align 1 .b8 _ZN30_INTERNAL_b0bcc986_4_k_cu_main6thrust24THRUST_300001_SM_1000_NS12placeholders2_7E[1];
.global .align 1 .b8 _ZN30_INTERNAL_b0bcc986_4_k_cu_main6thrust24THRUST_300001_SM_1000_NS12placeholders2_8E[1];
.global .align 1 .b8 _ZN30_INTERNAL_b0bcc986_4_k_cu_main6thrust24THRUST_300001_SM_1000_NS12placeholders2_9E[1];
.global .align 1 .b8 _ZN30_INTERNAL_b0bcc986_4_k_cu_main6thrust24THRUST_300001_SM_1000_NS12placeholders3_10E[1];
.global .align 1 .b8 _ZN30_INTERNAL_b0bcc986_4_k_cu_main6thrust24THRUST_300001_SM_1000_NS3seqE[1];

.visible .entry _ZN3cub18CUB_300001_SM_10006detail11EmptyKernelIvEEvv()
{


	ret;

}
	// .globl	_ZN3cub18CUB_300001_SM_10006detail8for_each13static_kernelINS2_12policy_hub_t12policy_500_tEmN6thrust24THRUST_300001_SM_1000_NS8cuda_cub20__uninitialized_fill7functorINS7_10device_ptrIdEEdEEEEvT0_T1_
.visible .entry _ZN3cub18CUB_300001_SM_10006detail8for_each13static_kernelINS2_12policy_hub_t12policy_500_tEmN6thrust24THRUST_300001_SM_1000_NS8cuda_cub20__uninitialized_fill7functorINS7_10device_ptrIdEEdEEEEvT0_T1_(
	.param .u64 _ZN3cub18CUB_300001_SM_10006detail8for_each13static_kernelINS2_12policy_hub_t12policy_500_tEmN6thrust24THRUST_300001_SM_1000_NS8cuda_cub20__uninitialized_fill7functorINS7_10device_ptrIdEEdEEEEvT0_T1__param_0,
	.param .align 8 .b8 _ZN3cub18CUB_300001_SM_10006detail8for_each13static_kernelINS2_12policy_hub_t12policy_500_tEmN6thrust24THRUST_300001_SM_1000_NS8cuda_cub20__uninitialized_fill7functorINS7_10device_ptrIdEEdEEEEvT0_T1__param_1[16]
)
.maxntid 256
{
	.reg .pred 	%p<4>;
	.reg .b32 	%r<5>;
	.reg .b64 	%rd<16>;
	.reg .b64 	%fd<3>;

	ld.param.f64 	%fd2, [_ZN3cub18CUB_300001_SM_10006detail8for_each13static_kernelINS2_12policy_hub_t12policy_500_tEmN6thrust24THRUST_300001_SM_1000_NS8cuda_cub20__uninitialized_fill7functorINS7_10device_ptrIdEEdEEEEvT0_T1__param_1+8];
	ld.param.u64 	%rd4, [_ZN3cub18CUB_300001_SM_10006detail8for_each13static_kernelINS2_12policy_hub_t12policy_500_tEmN6thrust24THRUST_300001_SM_1000_NS8cuda_cub20__uninitialized_fill7functorINS7_10device_ptrIdEEdEEEEvT0_T1__param_1];
	ld.param.u64 	%rd5, [_ZN3cub18CUB_300001_SM_10006detail8for_each13static_kernelINS2_12policy_hub_t12policy_500_tEmN6thrust24THRUST_300001_SM_1000_NS8cuda_cub20__uninitialized_fill7functorINS7_10device_ptrIdEEdEEEEvT0_T1__param_0];
	mov.u32 	%r2, %ctaid.x;
	mul.wide.u32 	%rd1, %r2, 512;
	sub.s64 	%rd2, %rd5, %rd1;
	setp.lt.u64 	%p1, %rd2, 512;
	@%p1 bra 	$L__BB1_2;
	mov.u32 	%r4, %tid.x;
	cvta.to.global.u64 	%rd11, %rd4;
	cvt.u64.u32 	%rd12, %r4;
	add.s64 	%rd13, %rd1, %rd12;
	shl.b64 	%rd14, %rd13, 3;
	add.s64 	%rd15, %rd11, %rd14;
	st.global.f64 	[%rd15], %fd2;
	st.global.f64 	[%rd15+2048], %fd2;
	bra.uni 	$L__BB1_6;
$L__BB1_2:
	cvta.to.global.u64 	%rd6, %rd4;
	mov.u32 	%r1, %tid.x;
	cvt.u64.u32 	%rd7, %r1;
	setp.le.u64 	%p2, %rd2, %rd7;
	add.s64 	%rd8, %rd1, %rd7;
	shl.b64 	%rd9, %rd8, 3;
	add.s64 	%rd3, %rd6, %rd9;
	@%p2 bra 	$L__BB1_4;
	st.global.f64 	[%rd3], %fd2;
$L__BB1_4:
	add.s32 	%r3, %r1, 256;
	cvt.u64.u32 	%rd10, %r3;
	setp.le.u64 	%p3, %rd2, %rd10;
	@%p3 bra 	$L__BB1_6;
	st.global.f64 	[%rd3+2048], %fd2;
$L__BB1_6:
	ret;

}
	// .globl	_ZN3cub18CUB_300001_SM_10006detail9transform16transform_kernelINS2_10policy_hubILb1EN4cuda3std3__45tupleIJN6thrust24THRUST_300001_SM_1000_NS17counting_iteratorIiNSA_11use_defaultESC_SC_EEEEEE10policy1000Ei10raw_accessNSA_6detail15normal_iteratorINSA_10device_ptrIdEEEEJSD_EEEvT0_iT1_T2_DpNS2_10kernel_argIT3_EE
.visible .entry _ZN3cub18CUB_300001_SM_10006detail9transform16transform_kernelINS2_10policy_hubILb1EN4cuda3std3__45tupleIJN6thrust24THRUST_300001_SM_1000_NS17counting_iteratorIiNSA_11use_defaultESC_SC_EEEEEE10policy1000Ei10raw_accessNSA_6detail15normal_iteratorINSA_10device_ptrIdEEEEJSD_EEEvT0_iT1_T2_DpNS2_10kernel_argIT3_EE(
	.param .u32 _ZN3cub18CUB_300001_SM_10006detail9transform16transform_kernelINS2_10policy_hubILb1EN4cuda3std3__45tupleIJN6thrust24THRUST_300001_SM_1000_NS17counting_iteratorIiNSA_11use_defaultESC_SC_EEEEEE10policy1000Ei10raw_accessNSA_6detail15normal_iteratorINSA_10device_ptrIdEEEEJSD_EEEvT0_iT1_T2_DpNS2_10kernel_argIT3_EE_param_0,
	.param .u32 _ZN3cub18CUB_300001_SM_10006detail9transform16transform_kernelINS2_10policy_hubILb1EN4cuda3std3__45tupleIJN6thrust24THRUST_300001_SM_1000_NS17counting_iteratorIiNSA_11use_defaultESC_SC_EEEEEE10policy1000Ei10raw_accessNSA_6detail15normal_iteratorINSA_10device_ptrIdEEEEJSD_EEEvT0_iT1_T2_DpNS2_10kernel_argIT3_EE_param_1,
	.param .align 8 .b8 _ZN3cub18CUB_300001_SM_10006detail9transform16transform_kernelINS2_10policy_hubILb1EN4cuda3std3__45tupleIJN6thrust24THRUST_300001_SM_1000_NS17counting_iteratorIiNSA_11use_defaultESC_SC_EEEEEE10policy1000Ei10raw_accessNSA_6detail15normal_iteratorINSA_10device_ptrIdEEEEJSD_EEEvT0_iT1_T2_DpNS2_10kernel_argIT3_EE_param_2[24],
	.param .align 8 .b8 _ZN3cub18CUB_300001_SM_10006detail9transform16transform_kernelINS2_10policy_hubILb1EN4cuda3std3__45tupleIJN6thrust24THRUST_300001_SM_1000_NS17counting_iteratorIiNSA_11use_defaultESC_SC_EEEEEE10policy1000Ei10raw_accessNSA_6detail15normal_iteratorINSA_10device_ptrIdEEEEJSD_EEEvT0_iT1_T2_DpNS2_10kernel_argIT3_EE_param_3[8],
	.param .align 8 .b8 _ZN3cub18CUB_300001_SM_10006detail9transform16transform_kernelINS2_10policy_hubILb1EN4cuda3std3__45tupleIJN6thrust24THRUST_300001_SM_1000_NS17counting_iteratorIiNSA_11use_defaultESC_SC_EEEEEE10policy1000Ei10raw_accessNSA_6detail15normal_iteratorINSA_10device_ptrIdEEEEJSD_EEEvT0_iT1_T2_DpNS2_10kernel_argIT3_EE_param_4[16]
)
.maxntid 128
{
	.reg .pred 	%p<27>;
	.reg .b32 	%r<286>;
	.reg .b64 	%rd<20>;
	.reg .b64 	%fd<35>;

	ld.param.f64 	%fd1, [_ZN3cub18CUB_300001_SM_10006detail9transform16transform_kernelINS2_10policy_hubILb1EN4cuda3std3__45tupleIJN6thrust24THRUST_300001_SM_1000_NS17counting_iteratorIiNSA_11use_defaultESC_SC_EEEEEE10policy1000Ei10raw_accessNSA_6detail15normal_iteratorINSA_10device_ptrIdEEEEJSD_EEEvT0_iT1_T2_DpNS2_10kernel_argIT3_EE_param_2+8];
	ld.param.f64 	%fd2, [_ZN3cub18CUB_300001_SM_10006detail9transform16transform_kernelINS2_10policy_hubILb1EN4cuda3std3__45tupleIJN6thrust24THRUST_300001_SM_1000_NS17counting_iteratorIiNSA_11use_defaultESC_SC_EEEEEE10policy1000Ei10raw_accessNSA_6detail15normal_iteratorINSA_10device_ptrIdEEEEJSD_EEEvT0_iT1_T2_DpNS2_10kernel_argIT3_EE_param_2+16];
	ld.param.u32 	%r1, [_ZN3cub18CUB_300001_SM_10006detail9transform16transform_kernelINS2_10policy_hubILb1EN4cuda3std3__45tupleIJN6thrust24THRUST_300001_SM_1000_NS17counting_iteratorIiNSA_11use_defaultESC_SC_EEEEEE10policy1000Ei10raw_accessNSA_6detail15normal_iteratorINSA_10device_ptrIdEEEEJSD_EEEvT0_iT1_T2_DpNS2_10kernel_argIT3_EE_param_4];
	ld.param.u32 	%r55, [_ZN3cub18CUB_300001_SM_10006detail9transform16transform_kernelINS2_10policy_hubILb1EN4cuda3std3__45tupleIJN6thrust24THRUST_300001_SM_1000_NS17counting_iteratorIiNSA_11use_defaultESC_SC_EEEEEE10policy1000Ei10raw_accessNSA_6detail15normal_iteratorINSA_10device_ptrIdEEEEJSD_EEEvT0_iT1_T2_DpNS2_10kernel_argIT3_EE_param_0];
	ld.param.u64 	%rd7, [_ZN3cub18CUB_300001_SM_10006detail9transform16transform_kernelINS2_10policy_hubILb1EN4cuda3std3__45tupleIJN6thrust24THRUST_300001_SM_1000_NS17counting_iteratorIiNSA_11use_defaultESC_SC_EEEEEE10policy1000Ei10raw_accessNSA_6detail15normal_iteratorINSA_10device_ptrIdEEEEJSD_EEEvT0_iT1_T2_DpNS2_10kernel_argIT3_EE_param_3];
	ld.param.u32 	%r54, [_ZN3cub18CUB_300001_SM_10006detail9transform16transform_kernelINS2_10policy_hubILb1EN4cuda3std3__45tupleIJN6thrust24THRUST_300001_SM_1000_NS17counting_iteratorIiNSA_11use_defaultESC_SC_EEEEEE10policy1000Ei10raw_accessNSA_6detail15normal_iteratorINSA_10device_ptrIdEEEEJSD_EEEvT0_iT1_T2_DpNS2_10kernel_argIT3_EE_param_1];
	cvta.to.global.u64 	%rd1, %rd7;
	shl.b32 	%r56, %r54, 7;
	mov.u32 	%r57, %ctaid.x;
	mul.lo.s32 	%r2, %r56, %r57;
	sub.s32 	%r58, %r55, %r2;
	min.s32 	%r3, %r56, %r58;
	add.s32 	%r4, %r1, %r2;
	setp.gt.s32 	%p1, %r56, %r58;
	@%p1 bra 	$L__BB2_8;
	setp.lt.s32 	%p2, %r54, 1;
	@%p2 bra 	$L__BB2_25;
	mov.u32 	%r5, %tid.x;
	sub.f64 	%fd3, %fd2, %fd1;
	and.b32  	%r6, %r54, 3;
	setp.lt.u32 	%p3, %r54, 4;
	mov.b32 	%r282, 0;
	@%p3 bra 	$L__BB2_5;
	and.b32  	%r282, %r54, 2147483644;
	neg.s32 	%r276, %r282;
	add.s32 	%r60, %r1, %r5;
	add.s32 	%r61, %r60, %r2;
	mul.lo.s32 	%r275, %r61, 1000;
	add.s32 	%r274, %r275, 128000;
	add.s32 	%r273, %r275, 256000;
	mul.wide.s32 	%rd8, %r2, 8;
	add.s64 	%rd9, %rd8, %rd1;
	add.s64 	%rd2, %rd9, 2048;
	add.s32 	%r271, %r275, 384000;
	mov.u32 	%r272, %r5;
$L__BB2_4:
	mul.hi.u32 	%r62, %r275, 3;
	sub.s32 	%r63, %r275, %r62;
	shr.u32 	%r64, %r63, 1;
	add.s32 	%r65, %r64, %r62;
	shr.u32 	%r66, %r65, 30;
	mul.lo.s32 	%r67, %r66, 2147483647;
	sub.s32 	%r68, %r275, %r67;
	mul.hi.u32 	%r69, %r274, 3;
	sub.s32 	%r70, %r274, %r69;
	shr.u32 	%r71, %r70, 1;
	add.s32 	%r72, %r71, %r69;
	shr.u32 	%r73, %r72, 30;
	mul.lo.s32 	%r74, %r73, 2147483647;
	sub.s32 	%r75, %r274, %r74;
	mul.hi.u32 	%r76, %r273, 3;
	sub.s32 	%r77, %r273, %r76;
	shr.u32 	%r78, %r77, 1;
	add.s32 	%r79, %r78, %r76;
	shr.u32 	%r80, %r79, 30;
	mul.lo.s32 	%r81, %r80, 2147483647;
	sub.s32 	%r82, %r273, %r81;
	mul.wide.s32 	%rd10, %r272, 8;
	add.s64 	%rd11, %rd2, %rd10;
	mul.hi.u32 	%r83, %r271, 3;
	sub.s32 	%r84, %r271, %r83;
	shr.u32 	%r85, %r84, 1;
	add.s32 	%r86, %r85, %r83;
	shr.u32 	%r87, %r86, 30;
	mul.lo.s32 	%r88, %r87, 2147483647;
	sub.s32 	%r89, %r271, %r88;
	max.u32 	%r90, %r68, 1;
	mul.hi.u32 	%r91, %r90, 1581746633;
	shr.u32 	%r92, %r91, 14;
	mul.lo.s32 	%r93, %r92, 44488;
	sub.s32 	%r94, %r90, %r93;
	mul.lo.s32 	%r95, %r94, 48271;
	mul.lo.s32 	%r96, %r92, 3399;
	setp.lt.u32 	%p4, %r95, %r96;
	xor.b32  	%r97, %r96, 2147483647;
	neg.s32 	%r98, %r96;
	selp.b32 	%r99, %r97, %r98, %p4;
	add.s32 	%r100, %r95, %r99;
	add.s32 	%r101, %r100, -1;
	cvt.rn.f64.u32 	%fd5, %r101;
	div.rn.f64 	%fd6, %fd5, 0d41DFFFFFFF800000;
	fma.rn.f64 	%fd7, %fd3, %fd6, %fd1;
	st.global.f64 	[%rd11+-2048], %fd7;
	max.u32 	%r102, %r75, 1;
	mul.hi.u32 	%r103, %r102, 1581746633;
	shr.u32 	%r104, %r103, 14;
	mul.lo.s32 	%r105, %r104, 44488;
	sub.s32 	%r106, %r102, %r105;
	mul.lo.s32 	%r107, %r106, 48271;
	mul.lo.s32 	%r108, %r104, 3399;
	setp.lt.u32 	%p5, %r107, %r108;
	xor.b32  	%r109, %r108, 2147483647;
	neg.s32 	%r110, %r108;
	selp.b32 	%r111, %r109, %r110, %p5;
	add.s32 	%r112, %r107, %r111;
	add.s32 	%r113, %r112, -1;
	cvt.rn.f64.u32 	%fd8, %r113;
	div.rn.f64 	%fd9, %fd8, 0d41DFFFFFFF800000;
	fma.rn.f64 	%fd10, %fd3, %fd9, %fd1;
	st.global.f64 	[%rd11+-1024], %fd10;
	max.u32 	%r114, %r82, 1;
	mul.hi.u32 	%r115, %r114, 1581746633;
	shr.u32 	%r116, %r115, 14;
	mul.lo.s32 	%r117, %r116, 44488;
	sub.s32 	%r118, %r114, %r117;
	mul.lo.s32 	%r119, %r118, 48271;
	mul.lo.s32 	%r120, %r116, 3399;
	setp.lt.u32 	%p6, %r119, %r120;
	xor.b32  	%r121, %r120, 2147483647;
	neg.s32 	%r122, %r120;
	selp.b32 	%r123, %r121, %r122, %p6;
	add.s32 	%r124, %r119, %r123;
	add.s32 	%r125, %r124, -1;
	cvt.rn.f64.u32 	%fd11, %r125;
	div.rn.f64 	%fd12, %fd11, 0d41DFFFFFFF800000;
	fma.rn.f64 	%fd13, %fd3, %fd12, %fd1;
	st.global.f64 	[%rd11], %fd13;
	max.u32 	%r126, %r89, 1;
	mul.hi.u32 	%r127, %r126, 1581746633;
	shr.u32 	%r128, %r127, 14;
	mul.lo.s32 	%r129, %r128, 44488;
	sub.s32 	%r130, %r126, %r129;
	mul.lo.s32 	%r131, %r130, 48271;
	mul.lo.s32 	%r132, %r128, 3399;
	setp.lt.u32 	%p7, %r131, %r132;
	xor.b32  	%r133, %r132, 2147483647;
	neg.s32 	%r134, %r132;
	selp.b32 	%r135, %r133, %r134, %p7;
	add.s32 	%r136, %r131, %r135;
	add.s32 	%r137, %r136, -1;
	cvt.rn.f64.u32 	%fd14, %r137;
	div.rn.f64 	%fd15, %fd14, 0d41DFFFFFFF800000;
	fma.rn.f64 	%fd16, %fd3, %fd15, %fd1;
	st.global.f64 	[%rd11+1024], %fd16;
	add.s32 	%r276, %r276, 4;
	add.s32 	%r275, %r275, 512000;
	add.s32 	%r274, %r274, 512000;
	add.s32 	%r273, %r273, 512000;
	add.s32 	%r272, %r272, 512;
	add.s32 	%r271, %r271, 512000;
	setp.eq.s32 	%p8, %r276, 0;
	@%p8 bra 	$L__BB2_5;
	bra.uni 	$L__BB2_4;
$L__BB2_5:
	setp.eq.s32 	%p9, %r6, 0;
	@%p9 bra 	$L__BB2_25;
	mul.wide.s32 	%rd12, %r2, 8;
	add.s64 	%rd6, %rd1, %rd12;
	shl.b32 	%r138, %r282, 7;
	add.s32 	%r285, %r5, %r138;
	add.s32 	%r139, %r1, %r5;
	add.s32 	%r140, %r139, %r2;
	add.s32 	%r141, %r140, %r138;
	mul.lo.s32 	%r284, %r141, 1000;
	neg.s32 	%r283, %r6;
$L__BB2_7:
	.pragma "nounroll";
	mul.wide.s32 	%rd13, %r285, 8;
	add.s64 	%rd14, %rd6, %rd13;
	mul.hi.u32 	%r142, %r284, 3;
	sub.s32 	%r143, %r284, %r142;
	shr.u32 	%r144, %r143, 1;
	add.s32 	%r145, %r144, %r142;
	shr.u32 	%r146, %r145, 30;
	mul.lo.s32 	%r147, %r146, 2147483647;
	sub.s32 	%r148, %r284, %r147;
	max.u32 	%r149, %r148, 1;
	mul.hi.u32 	%r150, %r149, 1581746633;
	shr.u32 	%r151, %r150, 14;
	mul.lo.s32 	%r152, %r151, 44488;
	sub.s32 	%r153, %r149, %r152;
	mul.lo.s32 	%r154, %r153, 48271;
	mul.lo.s32 	%r155, %r151, 3399;
	setp.lt.u32 	%p10, %r154, %r155;
	xor.b32  	%r156, %r155, 2147483647;
	neg.s32 	%r157, %r155;
	selp.b32 	%r158, %r156, %r157, %p10;
	add.s32 	%r159, %r154, %r158;
	add.s32 	%r160, %r159, -1;
	cvt.rn.f64.u32 	%fd17, %r160;
	div.rn.f64 	%fd18, %fd17, 0d41DFFFFFFF800000;
	fma.rn.f64 	%fd19, %fd3, %fd18, %fd1;
	st.global.f64 	[%rd14], %fd19;
	add.s32 	%r285, %r285, 128;
	add.s32 	%r284, %r284, 128000;
	add.s32 	%r283, %r283, 1;
	setp.ne.s32 	%p11, %r283, 0;
	@%p11 bra 	$L__BB2_7;
	bra.uni 	$L__BB2_25;
$L__BB2_8:
	setp.lt.s32 	%p12, %r54, 1;
	@%p12 bra 	$L__BB2_25;
	mov.u32 	%r13, %tid.x;
	sub.f64 	%fd4, %fd2, %fd1;
	and.b32  	%r14, %r54, 3;
	setp.lt.u32 	%p13, %r54, 4;
	mov.b32 	%r278, 0;
	@%p13 bra 	$L__BB2_20;
	and.b32  	%r278, %r54, 2147483644;
	mul.wide.s32 	%rd15, %r2, 8;
	add.s64 	%rd3, %rd1, %rd15;
	mov.b32 	%r277, 0;
$L__BB2_11:
	shl.b32 	%r163, %r277, 7;
	add.s32 	%r29, %r163, %r13;
	setp.ge.s32 	%p14, %r29, %r3;
	mul.wide.s32 	%rd16, %r29, 8;
	add.s64 	%rd4, %rd3, %rd16;
	@%p14 bra 	$L__BB2_13;
	add.s32 	%r164, %r29, %r4;
	mul.lo.s32 	%r165, %r164, 1000;
	mul.hi.u32 	%r166, %r165, 3;
	sub.s32 	%r167, %r165, %r166;
	shr.u32 	%r168, %r167, 1;
	add.s32 	%r169, %r168, %r166;
	shr.u32 	%r170, %r169, 30;
	mul.lo.s32 	%r171, %r170, 2147483647;
	sub.s32 	%r172, %r165, %r171;
	max.u32 	%r173, %r172, 1;
	mul.hi.u32 	%r174, %r173, 1581746633;
	shr.u32 	%r175, %r174, 14;
	mul.lo.s32 	%r176, %r175, 44488;
	sub.s32 	%r177, %r173, %r176;
	mul.lo.s32 	%r178, %r177, 48271;
	mul.lo.s32 	%r179, %r175, 3399;
	setp.lt.u32 	%p15, %r178, %r179;
	xor.b32  	%r180, %r179, 2147483647;
	neg.s32 	%r181, %r179;
	selp.b32 	%r182, %r180, %r181, %p15;
	add.s32 	%r183, %r178, %r182;
	add.s32 	%r184, %r183, -1;
	cvt.rn.f64.u32 	%fd20, %r184;
	div.rn.f64 	%fd21, %fd20, 0d41DFFFFFFF800000;
	fma.rn.f64 	%fd22, %fd4, %fd21, %fd1;
	st.global.f64 	[%rd4], %fd22;
$L__BB2_13:
	add.s32 	%r30, %r29, 128;
	setp.ge.s32 	%p16, %r30, %r3;
	@%p16 bra 	$L__BB2_15;
	add.s32 	%r185, %r30, %r4;
	mul.lo.s32 	%r186, %r185, 1000;
	mul.hi.u32 	%r187, %r186, 3;
	sub.s32 	%r188, %r186, %r187;
	shr.u32 	%r189, %r188, 1;
	add.s32 	%r190, %r189, %r187;
	shr.u32 	%r191, %r190, 30;
	mul.lo.s32 	%r192, %r191, 2147483647;
	sub.s32 	%r193, %r186, %r192;
	max.u32 	%r194, %r193, 1;
	mul.hi.u32 	%r195, %r194, 1581746633;
	shr.u32 	%r196, %r195, 14;
	mul.lo.s32 	%r197, %r196, 44488;
	sub.s32 	%r198, %r194, %r197;
	mul.lo.s32 	%r199, %r198, 48271;
	mul.lo.s32 	%r200, %r196, 3399;
	setp.lt.u32 	%p17, %r199, %r200;
	xor.b32  	%r201, %r200, 2147483647;
	neg.s32 	%r202, %r200;
	selp.b32 	%r203, %r201, %r202, %p17;
	add.s32 	%r204, %r199, %r203;
	add.s32 	%r205, %r204, -1;
	cvt.rn.f64.u32 	%fd23, %r205;
	div.rn.f64 	%fd24, %fd23, 0d41DFFFFFFF800000;
	fma.rn.f64 	%fd25, %fd4, %fd24, %fd1;
	st.global.f64 	[%rd4+1024], %fd25;
$L__BB2_15:
	add.s32 	%r31, %r29, 256;
	setp.ge.s32 	%p18, %r31, %r3;
	@%p18 bra 	$L__BB2_17;
	add.s32 	%r206, %r31, %r4;
	mul.lo.s32 	%r207, %r206, 1000;
	mul.hi.u32 	%r208, %r207, 3;
	sub.s32 	%r209, %r207, %r208;
	shr.u32 	%r210, %r209, 1;
	add.s32 	%r211, %r210, %r208;
	shr.u32 	%r212, %r211, 30;
	mul.lo.s32 	%r213, %r212, 2147483647;
	sub.s32 	%r214, %r207, %r213;
	max.u32 	%r215, %r214, 1;
	mul.hi.u32 	%r216, %r215, 1581746633;
	shr.u32 	%r217, %r216, 14;
	mul.lo.s32 	%r218, %r217, 44488;
	sub.s32 	%r219, %r215, %r218;
	mul.lo.s32 	%r220, %r219, 48271;
	mul.lo.s32 	%r221, %r217, 3399;
	setp.lt.u32 	%p19, %r220, %r221;
	xor.b32  	%r222, %r221, 2147483647;
	neg.s32 	%r223, %r221;
	selp.b32 	%r224, %r222, %r223, %p19;
	add.s32 	%r225, %r220, %r224;
	add.s32 	%r226, %r225, -1;
	cvt.rn.f64.u32 	%fd26, %r226;
	div.rn.f64 	%fd27, %fd26, 0d41DFFFFFFF800000;
	fma.rn.f64 	%fd28, %fd4, %fd27, %fd1;
	st.global.f64 	[%rd4+2048], %fd28;
$L__BB2_17:
	add.s32 	%r32, %r29, 384;
	setp.ge.s32 	%p20, %r32, %r3;
	@%p20 bra 	$L__BB2_19;
	add.s32 	%r227, %r32, %r4;
	mul.lo.s32 	%r228, %r227, 1000;
	mul.hi.u32 	%r229, %r228, 3;
	sub.s32 	%r230, %r228, %r229;
	shr.u32 	%r231, %r230, 1;
	add.s32 	%r232, %r231, %r229;
	shr.u32 	%r233, %r232, 30;
	mul.lo.s32 	%r234, %r233, 2147483647;
	sub.s32 	%r235, %r228, %r234;
	max.u32 	%r236, %r235, 1;
	mul.hi.u32 	%r237, %r236, 1581746633;
	shr.u32 	%r238, %r237, 14;
	mul.lo.s32 	%r239, %r238, 44488;
	sub.s32 	%r240, %r236, %r239;
	mul.lo.s32 	%r241, %r240, 48271;
	mul.lo.s32 	%r242, %r238, 3399;
	setp.lt.u32 	%p21, %r241, %r242;
	xor.b32  	%r243, %r242, 2147483647;
	neg.s32 	%r244, %r242;
	selp.b32 	%r245, %r243, %r244, %p21;
	add.s32 	%r246, %r241, %r245;
	add.s32 	%r247, %r246, -1;
	cvt.rn.f64.u32 	%fd29, %r247;
	div.rn.f64 	%fd30, %fd29, 0d41DFFFFFFF800000;
	fma.rn.f64 	%fd31, %fd4, %fd30, %fd1;
	st.global.f64 	[%rd4+3072], %fd31;
$L__BB2_19:
	add.s32 	%r277, %r277, 4;
	setp.ne.s32 	%p22, %r277, %r278;
	@%p22 bra 	$L__BB2_11;
$L__BB2_20:
	setp.eq.s32 	%p23, %r14, 0;
	@%p23 bra 	$L__BB2_25;
	mul.wide.s32 	%rd17, %r2, 8;
	add.s64 	%rd5, %rd1, %rd17;
	shl.b32 	%r248, %r278, 7;
	add.s32 	%r281, %r13, %r248;
	add.s32 	%r249, %r1, %r13;
	add.s32 	%r250, %r249, %r2;
	add.s32 	%r251, %r250, %r248;
	mul.lo.s32 	%r280, %r251, 1000;
	neg.s32 	%r279, %r14;
$L__BB2_22:
	.pragma "nounroll";
	setp.ge.s32 	%p24, %r281, %r3;
	@%p24 bra 	$L__BB2_24;
	mul.hi.u32 	%r252, %r280, 3;
	sub.s32 	%r253, %r280, %r252;
	shr.u32 	%r254, %r253, 1;
	add.s32 	%r255, %r254, %r252;
	shr.u32 	%r256, %r255, 30;
	mul.lo.s32 	%r257, %r256, 2147483647;
	sub.s32 	%r258, %r280, %r257;
	max.u32 	%r259, %r258, 1;
	mul.hi.u32 	%r260, %r259, 1581746633;
	shr.u32 	%r261, %r260, 14;
	mul.lo.s32 	%r262, %r261, 44488;
	sub.s32 	%r263, %r259, %r262;
	mul.lo.s32 	%r264, %r263, 48271;
	mul.lo.s32 	%r265, %r261, 3399;
	setp.lt.u32 	%p25, %r264, %r265;
	xor.b32  	%r266, %r265, 2147483647;
	neg.s32 	%r267, %r265;
	selp.b32 	%r268, %r266, %r267, %p25;
	add.s32 	%r269, %r264, %r268;
	add.s32 	%r270, %r269, -1;
	cvt.rn.f64.u32 	%fd32, %r270;
	div.rn.f64 	%fd33, %fd32, 0d41DFFFFFFF800000;
	fma.rn.f64 	%fd34, %fd4, %fd33, %fd1;
	mul.wide.s32 	%rd18, %r281, 8;
	add.s64 	%rd19, %rd5, %rd18;
	st.global.f64 	[%rd19], %fd34;
$L__BB2_24:
	add.s32 	%r281, %r281, 128;
	add.s32 	%r280, %r280, 128000;
	add.s32 	%r279, %r279, 1;
	setp.eq.s32 	%p26, %r279, 0;
	@%p26 bra 	$L__BB2_25;
	bra.uni 	$L__BB2_22;
$L__BB2_25:
	ret;

}
	// .globl	_ZN3cub18CUB_300001_SM_10006detail9transform16transform_kernelINS2_10policy_hubILb1EN4cuda3std3__45tupleIJN6thrust24THRUST_300001_SM_1000_NS17counting_iteratorIiNSA_11use_defaultESC_SC_EEEEEE10policy1000El10raw_accessNSA_6detail15normal_iteratorINSA_10device_ptrIdEEEEJSD_EEEvT0_iT1_T2_DpNS2_10kernel_argIT3_EE
.visible .entry _ZN3cub18CUB_300001_SM_10006detail9transform16transform_kernelINS2_10policy_hubILb1EN4cuda3std3__45tupleIJN6thrust24THRUST_300001_SM_1000_NS17counting_iteratorIiNSA_11use_defaultESC_SC_EEEEEE10policy1000El10raw_accessNSA_6detail15normal_iteratorINSA_10device_ptrIdEEEEJSD_EEEvT0_iT1_T2_DpNS2_10kernel_argIT3_EE(
	.param .u64 _ZN3cub18CUB_300001_SM_10006detail9transform16transform_kernelINS2_10policy_hubILb1EN4cuda3std3__45tupleIJN6thrust24THRUST_300001_SM_1000_NS17counting_iteratorIiNSA_11use_defaultESC_SC_EEEEEE10policy1000El10raw_accessNSA_6detail15normal_iteratorINSA_10device_ptrIdEEEEJSD_EEEvT0_iT1_T2_DpNS2_10kernel_argIT3_EE_param_0,
	.param .u32 _ZN3cub18CUB_300001_SM_10006detail9transform16transform_kernelINS2_10policy_hubILb1EN4cuda3std3__45tupleIJN6thrust24THRUST_300001_SM_1000_NS17counting_iteratorIiNSA_11use_defaultESC_SC_EEEEEE10policy1000El10raw_accessNSA_6detail15normal_iteratorINSA_10device_ptrIdEEEEJSD_EEEvT0_iT1_T2_DpNS2_10kernel_argIT3_EE_param_1,
	.param .align 8 .b8 _ZN3cub18CUB_300001_SM_10006detail9transform16transform_kernelINS2_10policy_hubILb1EN4cuda3std3__45tupleIJN6thrust24THRUST_300001_SM_1000_NS17counting_iteratorIiNSA_11use_defaultESC_SC_EEEEEE10policy1000El10raw_accessNSA_6detail15normal_iteratorINSA_10device_ptrIdEEEEJSD_EEEvT0_iT1_T2_DpNS2_10kernel_argIT3_EE_param_2[24],
	.param .align 8 .b8 _ZN3cub18CUB_300001_SM_10006detail9transform16transform_kernelINS2_10policy_hubILb1EN4cuda3std3__45tupleIJN6thrust24THRUST_300001_SM_1000_NS17counting_iteratorIiNSA_11use_defaultESC_SC_EEEEEE10policy1000El10raw_accessNSA_6detail15normal_iteratorINSA_10device_ptrIdEEEEJSD_EEEvT0_iT1_T2_DpNS2_10kernel_argIT3_EE_param_3[8],
	.param .align 8 .b8 _ZN3cub18CUB_300001_SM_10006detail9transform16transform_kernelINS2_10policy_hubILb1EN4cuda3std3__45tupleIJN6thrust24THRUST_300001_SM_1000_NS17counting_iteratorIiNSA_11use_defaultESC_SC_EEEEEE10policy1000El10raw_accessNSA_6detail15normal_iteratorINSA_10device_ptrIdEEEEJSD_EEEvT0_iT1_T2_DpNS2_10kernel_argIT3_EE_param_4[16]
)
.maxntid 128
{
	.reg .pred 	%p<27>;
	.reg .b32 	%r<284>;
	.reg .b64 	%rd<26>;
	.reg .b64 	%fd<35>;

	ld.param.f64 	%fd1, [_ZN3cub18CUB_300001_SM_10006detail9transform16transform_kernelINS2_10policy_hubILb1EN4cuda3std3__45tupleIJN6thrust24THRUST_300001_SM_1000_NS17counting_iteratorIiNSA_11use_defaultESC_SC_EEEEEE10policy1000El10raw_accessNSA_6detail15normal_iteratorINSA_10device_ptrIdEEEEJSD_EEEvT0_iT1_T2_DpNS2_10kernel_argIT3_EE_param_2+8];
	ld.param.f64 	%fd2, [_ZN3cub18CUB_300001_SM_10006detail9transform16transform_kernelINS2_10policy_hubILb1EN4cuda3std3__45tupleIJN6thrust24THRUST_300001_SM_1000_NS17counting_iteratorIiNSA_11use_defaultESC_SC_EEEEEE10policy1000El10raw_accessNSA_6detail15normal_iteratorINSA_10device_ptrIdEEEEJSD_EEEvT0_iT1_T2_DpNS2_10kernel_argIT3_EE_param_2+16];
	ld.param.u32 	%r1, [_ZN3cub18CUB_300001_SM_10006detail9transform16transform_kernelINS2_10policy_hubILb1EN4cuda3std3__45tupleIJN6thrust24THRUST_300001_SM_1000_NS17counting_iteratorIiNSA_11use_defaultESC_SC_EEEEEE10policy1000El10raw_accessNSA_6detail15normal_iteratorINSA_10device_ptrIdEEEEJSD_EEEvT0_iT1_T2_DpNS2_10kernel_argIT3_EE_param_4];
	ld.param.u64 	%rd8, [_ZN3cub18CUB_300001_SM_10006detail9transform16transform_kernelINS2_10policy_hubILb1EN4cuda3std3__45tupleIJN6thrust24THRUST_300001_SM_1000_NS17counting_iteratorIiNSA_11use_defaultESC_SC_EEEEEE10policy1000El10raw_accessNSA_6detail15normal_iteratorINSA_10device_ptrIdEEEEJSD_EEEvT0_iT1_T2_DpNS2_10kernel_argIT3_EE_param_0];
	ld.param.u64 	%rd9, [_ZN3cub18CUB_300001_SM_10006detail9transform16transform_kernelINS2_10policy_hubILb1EN4cuda3std3__45tupleIJN6thrust24THRUST_300001_SM_1000_NS17counting_iteratorIiNSA_11use_defaultESC_SC_EEEEEE10policy1000El10raw_accessNSA_6detail15normal_iteratorINSA_10device_ptrIdEEEEJSD_EEEvT0_iT1_T2_DpNS2_10kernel_argIT3_EE_param_3];
	ld.param.u32 	%r54, [_ZN3cub18CUB_300001_SM_10006detail9transform16transform_kernelINS2_10policy_hubILb1EN4cuda3std3__45tupleIJN6thrust24THRUST_300001_SM_1000_NS17counting_iteratorIiNSA_11use_defaultESC_SC_EEEEEE10policy1000El10raw_accessNSA_6detail15normal_iteratorINSA_10device_ptrIdEEEEJSD_EEEvT0_iT1_T2_DpNS2_10kernel_argIT3_EE_param_1];
	cvta.to.global.u64 	%rd1, %rd9;
	shl.b32 	%r55, %r54, 7;
	mov.u32 	%r56, %ctaid.x;
	cvt.u64.u32 	%rd10, %r56;
	cvt.s64.s32 	%rd11, %r55;
	mul.lo.s64 	%rd2, %rd11, %rd10;
	sub.s64 	%rd12, %rd8, %rd2;
	min.s64 	%rd13, %rd12, %rd11;
	cvt.u32.u64 	%r2, %rd13;
	cvt.u32.u64 	%r3, %rd2;
	add.s32 	%r4, %r1, %r3;
	setp.eq.s32 	%p1, %r55, %r2;
	@%p1 bra 	$L__BB3_18;
	setp.lt.s32 	%p2, %r54, 1;
	@%p2 bra 	$L__BB3_25;
	mov.u32 	%r5, %tid.x;
	sub.f64 	%fd3, %fd2, %fd1;
	and.b32  	%r6, %r54, 3;
	setp.lt.u32 	%p3, %r54, 4;
	mov.b32 	%r280, 0;
	@%p3 bra 	$L__BB3_13;
	and.b32  	%r280, %r54, 2147483644;
	shl.b64 	%rd14, %rd2, 3;
	add.s64 	%rd3, %rd1, %rd14;
	mov.b32 	%r275, 0;
$L__BB3_4:
	shl.b32 	%r59, %r275, 7;
	add.s32 	%r29, %r59, %r5;
	setp.ge.s32 	%p4, %r29, %r2;
	mul.wide.s32 	%rd15, %r29, 8;
	add.s64 	%rd5, %rd3, %rd15;
	@%p4 bra 	$L__BB3_6;
	add.s32 	%r60, %r29, %r4;
	mul.lo.s32 	%r61, %r60, 1000;
	mul.hi.u32 	%r62, %r61, 3;
	sub.s32 	%r63, %r61, %r62;
	shr.u32 	%r64, %r63, 1;
	add.s32 	%r65, %r64, %r62;
	shr.u32 	%r66, %r65, 30;
	mul.lo.s32 	%r67, %r66, 2147483647;
	sub.s32 	%r68, %r61, %r67;
	max.u32 	%r69, %r68, 1;
	mul.hi.u32 	%r70, %r69, 1581746633;
	shr.u32 	%r71, %r70, 14;
	mul.lo.s32 	%r72, %r71, 44488;
	sub.s32 	%r73, %r69, %r72;
	mul.lo.s32 	%r74, %r73, 48271;
	mul.lo.s32 	%r75, %r71, 3399;
	setp.lt.u32 	%p5, %r74, %r75;
	xor.b32  	%r76, %r75, 2147483647;
	neg.s32 	%r77, %r75;
	selp.b32 	%r78, %r76, %r77, %p5;
	add.s32 	%r79, %r74, %r78;
	add.s32 	%r80, %r79, -1;
	cvt.rn.f64.u32 	%fd5, %r80;
	div.rn.f64 	%fd6, %fd5, 0d41DFFFFFFF800000;
	fma.rn.f64 	%fd7, %fd3, %fd6, %fd1;
	st.global.f64 	[%rd5], %fd7;
$L__BB3_6:
	add.s32 	%r30, %r29, 128;
	setp.ge.s32 	%p6, %r30, %r2;
	@%p6 bra 	$L__BB3_8;
	add.s32 	%r81, %r30, %r4;
	mul.lo.s32 	%r82, %r81, 1000;
	mul.hi.u32 	%r83, %r82, 3;
	sub.s32 	%r84, %r82, %r83;
	shr.u32 	%r85, %r84, 1;
	add.s32 	%r86, %r85, %r83;
	shr.u32 	%r87, %r86, 30;
	mul.lo.s32 	%r88, %r87, 2147483647;
	sub.s32 	%r89, %r82, %r88;
	max.u32 	%r90, %r89, 1;
	mul.hi.u32 	%r91, %r90, 1581746633;
	shr.u32 	%r92, %r91, 14;
	mul.lo.s32 	%r93, %r92, 44488;
	sub.s32 	%r94, %r90, %r93;
	mul.lo.s32 	%r95, %r94, 48271;
	mul.lo.s32 	%r96, %r92, 3399;
	setp.lt.u32 	%p7, %r95, %r96;
	xor.b32  	%r97, %r96, 2147483647;
	neg.s32 	%r98, %r96;
	selp.b32 	%r99, %r97, %r98, %p7;
	add.s32 	%r100, %r95, %r99;
	add.s32 	%r101, %r100, -1;
	cvt.rn.f64.u32 	%fd8, %r101;
	div.rn.f64 	%fd9, %fd8, 0d41DFFFFFFF800000;
	fma.rn.f64 	%fd10, %fd3, %fd9, %fd1;
	st.global.f64 	[%rd5+1024], %fd10;
$L__BB3_8:
	add.s32 	%r31, %r29, 256;
	setp.ge.s32 	%p8, %r31, %r2;
	@%p8 bra 	$L__BB3_10;
	add.s32 	%r102, %r31, %r4;
	mul.lo.s32 	%r103, %r102, 1000;
	mul.hi.u32 	%r104, %r103, 3;
	sub.s32 	%r105, %r103, %r104;
	shr.u32 	%r106, %r105, 1;
	add.s32 	%r107, %r106, %r104;
	shr.u32 	%r108, %r107, 30;
	mul.lo.s32 	%r109, %r108, 2147483647;
	sub.s32 	%r110, %r103, %r109;
	max.u32 	%r111, %r110, 1;
	mul.hi.u32 	%r112, %r111, 1581746633;
	shr.u32 	%r113, %r112, 14;
	mul.lo.s32 	%r114, %r113, 44488;
	sub.s32 	%r115, %r111, %r114;
	mul.lo.s32 	%r116, %r115, 48271;
	mul.lo.s32 	%r117, %r113, 3399;
	setp.lt.u32 	%p9, %r116, %r117;
	xor.b32  	%r118, %r117, 2147483647;
	neg.s32 	%r119, %r117;
	selp.b32 	%r120, %r118, %r119, %p9;
	add.s32 	%r121, %r116, %r120;
	add.s32 	%r122, %r121, -1;
	cvt.rn.f64.u32 	%fd11, %r122;
	div.rn.f64 	%fd12, %fd11, 0d41DFFFFFFF800000;
	fma.rn.f64 	%fd13, %fd3, %fd12, %fd1;
	st.global.f64 	[%rd5+2048], %fd13;
$L__BB3_10:
	add.s32 	%r32, %r29, 384;
	setp.ge.s32 	%p10, %r32, %r2;
	@%p10 bra 	$L__BB3_12;
	add.s32 	%r123, %r32, %r4;
	mul.lo.s32 	%r124, %r123, 1000;
	mul.hi.u32 	%r125, %r124, 3;
	sub.s32 	%r126, %r124, %r125;
	shr.u32 	%r127, %r126, 1;
	add.s32 	%r128, %r127, %r125;
	shr.u32 	%r129, %r128, 30;
	mul.lo.s32 	%r130, %r129, 2147483647;
	sub.s32 	%r131, %r124, %r130;
	max.u32 	%r132, %r131, 1;
	mul.hi.u32 	%r133, %r132, 1581746633;
	shr.u32 	%r134, %r133, 14;
	mul.lo.s32 	%r135, %r134, 44488;
	sub.s32 	%r136, %r132, %r135;
	mul.lo.s32 	%r137, %r136, 48271;
	mul.lo.s32 	%r138, %r134, 3399;
	setp.lt.u32 	%p11, %r137, %r138;
	xor.b32  	%r139, %r138, 2147483647;
	neg.s32 	%r140, %r138;
	selp.b32 	%r141, %r139, %r140, %p11;
	add.s32 	%r142, %r137, %r141;
	add.s32 	%r143, %r142, -1;
	cvt.rn.f64.u32 	%fd14, %r143;
	div.rn.f64 	%fd15, %fd14, 0d41DFFFFFFF800000;
	fma.rn.f64 	%fd16, %fd3, %fd15, %fd1;
	st.global.f64 	[%rd5+3072], %fd16;
$L__BB3_12:
	add.s32 	%r275, %r275, 4;
	setp.eq.s32 	%p12, %r275, %r280;
	@%p12 bra 	$L__BB3_13;
	bra.uni 	$L__BB3_4;
$L__BB3_13:
	setp.eq.s32 	%p13, %r6, 0;
	@%p13 bra 	$L__BB3_25;
	shl.b64 	%rd16, %rd2, 3;
	add.s64 	%rd7, %rd1, %rd16;
	shl.b32 	%r144, %r280, 7;
	add.s32 	%r283, %r5, %r144;
	add.s32 	%r145, %r1, %r5;
	add.s32 	%r146, %r145, %r3;
	add.s32 	%r147, %r146, %r144;
	mul.lo.s32 	%r282, %r147, 1000;
	neg.s32 	%r281, %r6;
$L__BB3_15:
	.pragma "nounroll";
	setp.ge.s32 	%p14, %r283, %r2;
	@%p14 bra 	$L__BB3_17;
	mul.hi.u32 	%r148, %r282, 3;
	sub.s32 	%r149, %r282, %r148;
	shr.u32 	%r150, %r149, 1;
	add.s32 	%r151, %r150, %r148;
	shr.u32 	%r152, %r151, 30;
	mul.lo.s32 	%r153, %r152, 2147483647;
	sub.s32 	%r154, %r282, %r153;
	max.u32 	%r155, %r154, 1;
	mul.hi.u32 	%r156, %r155, 1581746633;
	shr.u32 	%r157, %r156, 14;
	mul.lo.s32 	%r158, %r157, 44488;
	sub.s32 	%r159, %r155, %r158;
	mul.lo.s32 	%r160, %r159, 48271;
	mul.lo.s32 	%r161, %r157, 3399;
	setp.lt.u32 	%p15, %r160, %r161;
	xor.b32  	%r162, %r161, 2147483647;
	neg.s32 	%r163, %r161;
	selp.b32 	%r164, %r162, %r163, %p15;
	add.s32 	%r165, %r160, %r164;
	add.s32 	%r166, %r165, -1;
	cvt.rn.f64.u32 	%fd17, %r166;
	div.rn.f64 	%fd18, %fd17, 0d41DFFFFFFF800000;
	fma.rn.f64 	%fd19, %fd3, %fd18, %fd1;
	mul.wide.s32 	%rd17, %r283, 8;
	add.s64 	%rd18, %rd7, %rd17;
	st.global.f64 	[%rd18], %fd19;
$L__BB3_17:
	add.s32 	%r283, %r283, 128;
	add.s32 	%r282, %r282, 128000;
	add.s32 	%r281, %r281, 1;
	setp.ne.s32 	%p16, %r281, 0;
	@%p16 bra 	$L__BB3_15;
	bra.uni 	$L__BB3_25;
$L__BB3_18:
	setp.lt.s32 	%p17, %r54, 1;
	@%p17 bra 	$L__BB3_25;
	mov.u32 	%r8, %tid.x;
	sub.f64 	%fd4, %fd2, %fd1;
	and.b32  	%r9, %r54, 3;
	setp.lt.u32 	%p18, %r54, 4;
	mov.b32 	%r276, 0;
	@%p18 bra 	$L__BB3_22;
	and.b32  	%r276, %r54, 2147483644;
	neg.s32 	%r274, %r276;
	add.s32 	%r168, %r1, %r8;
	add.s32 	%r169, %r168, %r3;
	mul.lo.s32 	%r273, %r169, 1000;
	add.s32 	%r272, %r273, 128000;
	add.s32 	%r271, %r273, 256000;
	shl.b64 	%rd19, %rd2, 3;
	add.s64 	%rd20, %rd19, %rd1;
	add.s64 	%rd4, %rd20, 2048;
	add.s32 	%r269, %r273, 384000;
	mov.u32 	%r270, %r8;
$L__BB3_21:
	mul.hi.u32 	%r170, %r273, 3;
	sub.s32 	%r171, %r273, %r170;
	shr.u32 	%r172, %r171, 1;
	add.s32 	%r173, %r172, %r170;
	shr.u32 	%r174, %r173, 30;
	mul.lo.s32 	%r175, %r174, 2147483647;
	sub.s32 	%r176, %r273, %r175;
	mul.hi.u32 	%r177, %r272, 3;
	sub.s32 	%r178, %r272, %r177;
	shr.u32 	%r179, %r178, 1;
	add.s32 	%r180, %r179, %r177;
	shr.u32 	%r181, %r180, 30;
	mul.lo.s32 	%r182, %r181, 2147483647;
	sub.s32 	%r183, %r272, %r182;
	mul.hi.u32 	%r184, %r271, 3;
	sub.s32 	%r185, %r271, %r184;
	shr.u32 	%r186, %r185, 1;
	add.s32 	%r187, %r186, %r184;
	shr.u32 	%r188, %r187, 30;
	mul.lo.s32 	%r189, %r188, 2147483647;
	sub.s32 	%r190, %r271, %r189;
	mul.wide.s32 	%rd21, %r270, 8;
	add.s64 	%rd22, %rd4, %rd21;
	mul.hi.u32 	%r191, %r269, 3;
	sub.s32 	%r192, %r269, %r191;
	shr.u32 	%r193, %r192, 1;
	add.s32 	%r194, %r193, %r191;
	shr.u32 	%r195, %r194, 30;
	mul.lo.s32 	%r196, %r195, 2147483647;
	sub.s32 	%r197, %r269, %r196;
	max.u32 	%r198, %r176, 1;
	mul.hi.u32 	%r199, %r198, 1581746633;
	shr.u32 	%r200, %r199, 14;
	mul.lo.s32 	%r201, %r200, 44488;
	sub.s32 	%r202, %r198, %r201;
	mul.lo.s32 	%r203, %r202, 48271;
	mul.lo.s32 	%r204, %r200, 3399;
	setp.lt.u32 	%p19, %r203, %r204;
	xor.b32  	%r205, %r204, 2147483647;
	neg.s32 	%r206, %r204;
	selp.b32 	%r207, %r205, %r206, %p19;
	add.s32 	%r208, %r203, %r207;
	add.s32 	%r209, %r208, -1;
	cvt.rn.f64.u32 	%fd20, %r209;
	div.rn.f64 	%fd21, %fd20, 0d41DFFFFFFF800000;
	fma.rn.f64 	%fd22, %fd4, %fd21, %fd1;
	st.global.f64 	[%rd22+-2048], %fd22;
	max.u32 	%r210, %r183, 1;
	mul.hi.u32 	%r211, %r210, 1581746633;
	shr.u32 	%r212, %r211, 14;
	mul.lo.s32 	%r213, %r212, 44488;
	sub.s32 	%r214, %r210, %r213;
	mul.lo.s32 	%r215, %r214, 48271;
	mul.lo.s32 	%r216, %r212, 3399;
	setp.lt.u32 	%p20, %r215, %r216;
	xor.b32  	%r217, %r216, 2147483647;
	neg.s32 	%r218, %r216;
	selp.b32 	%r219, %r217, %r218, %p20;
	add.s32 	%r220, %r215, %r219;
	add.s32 	%r221, %r220, -1;
	cvt.rn.f64.u32 	%fd23, %r221;
	div.rn.f64 	%fd24, %fd23, 0d41DFFFFFFF800000;
	fma.rn.f64 	%fd25, %fd4, %fd24, %fd1;
	st.global.f64 	[%rd22+-1024], %fd25;
	max.u32 	%r222, %r190, 1;
	mul.hi.u32 	%r223, %r222, 1581746633;
	shr.u32 	%r224, %r223, 14;
	mul.lo.s32 	%r225, %r224, 44488;
	sub.s32 	%r226, %r222, %r225;
	mul.lo.s32 	%r227, %r226, 48271;
	mul.lo.s32 	%r228, %r224, 3399;
	setp.lt.u32 	%p21, %r227, %r228;
	xor.b32  	%r229, %r228, 2147483647;
	neg.s32 	%r230, %r228;
	selp.b32 	%r231, %r229, %r230, %p21;
	add.s32 	%r232, %r227, %r231;
	add.s32 	%r233, %r232, -1;
	cvt.rn.f64.u32 	%fd26, %r233;
	div.rn.f64 	%fd27, %fd26, 0d41DFFFFFFF800000;
	fma.rn.f64 	%fd28, %fd4, %fd27, %fd1;
	st.global.f64 	[%rd22], %fd28;
	max.u32 	%r234, %r197, 1;
	mul.hi.u32 	%r235, %r234, 1581746633;
	shr.u32 	%r236, %r235, 14;
	mul.lo.s32 	%r237, %r236, 44488;
	sub.s32 	%r238, %r234, %r237;
	mul.lo.s32 	%r239, %r238, 48271;
	mul.lo.s32 	%r240, %r236, 3399;
	setp.lt.u32 	%p22, %r239, %r240;
	xor.b32  	%r241, %r240, 2147483647;
	neg.s32 	%r242, %r240;
	selp.b32 	%r243, %r241, %r242, %p22;
	add.s32 	%r244, %r239, %r243;
	add.s32 	%r245, %r244, -1;
	cvt.rn.f64.u32 	%fd29, %r245;
	div.rn.f64 	%fd30, %fd29, 0d41DFFFFFFF800000;
	fma.rn.f64 	%fd31, %fd4, %fd30, %fd1;
	st.global.f64 	[%rd22+1024], %fd31;
	add.s32 	%r274, %r274, 4;
	add.s32 	%r273, %r273, 512000;
	add.s32 	%r272, %r272, 512000;
	add.s32 	%r271, %r271, 512000;
	add.s32 	%r270, %r270, 512;
	add.s32 	%r269, %r269, 512000;
	setp.eq.s32 	%p23, %r274, 0;
	@%p23 bra 	$L__BB3_22;
	bra.uni 	$L__BB3_21;
$L__BB3_22:
	setp.eq.s32 	%p24, %r9, 0;
	@%p24 bra 	$L__BB3_25;
	shl.b64 	%rd23, %rd2, 3;
	add.s64 	%rd6, %rd1, %rd23;
	shl.b32 	%r246, %r276, 7;
	add.s32 	%r279, %r8, %r246;
	add.s32 	%r247, %r1, %r8;
	add.s32 	%r248, %r247, %r3;
	add.s32 	%r249, %r248, %r246;
	mul.lo.s32 	%r278, %r249, 1000;
	neg.s32 	%r277, %r9;
$L__BB3_24:
	.pragma "nounroll";
	mul.wide.s32 	%rd24, %r279, 8;
	add.s64 	%rd25, %rd6, %rd24;
	mul.hi.u32 	%r250, %r278, 3;
	sub.s32 	%r251, %r278, %r250;
	shr.u32 	%r252, %r251, 1;
	add.s32 	%r253, %r252, %r250;
	shr.u32 	%r254, %r253, 30;
	mul.lo.s32 	%r255, %r254, 2147483647;
	sub.s32 	%r256, %r278, %r255;
	max.u32 	%r257, %r256, 1;
	mul.hi.u32 	%r258, %r257, 1581746633;
	shr.u32 	%r259, %r258, 14;
	mul.lo.s32 	%r260, %r259, 44488;
	sub.s32 	%r261, %r257, %r260;
	mul.lo.s32 	%r262, %r261, 48271;
	mul.lo.s32 	%r263, %r259, 3399;
	setp.lt.u32 	%p25, %r262, %r263;
	xor.b32  	%r264, %r263, 2147483647;
	neg.s32 	%r265, %r263;
	selp.b32 	%r266, %r264, %r265, %p25;
	add.s32 	%r267, %r262, %r266;
	add.s32 	%r268, %r267, -1;
	cvt.rn.f64.u32 	%fd32, %r268;
	div.rn.f64 	%fd33, %fd32, 0d41DFFFFFFF800000;
	fma.rn.f64 	%fd34, %fd4, %fd33, %fd1;
	st.global.f64 	[%rd25], %fd34;
	add.s32 	%r279, %r279, 128;
	add.s32 	%r278, %r278, 128000;
	add.s32 	%r277, %r277, 1;
	setp.eq.s32 	%p26, %r277, 0;
	@%p26 bra 	$L__BB3_25;
	bra.uni 	$L__BB3_24;
$L__BB3_25:
	ret;

}


// ===== COMPILED SASS (sm_100) =====

	.target	sm_100

	.elftype	@"ET_EXEC"


//--------------------- .note.nv.tkinfo           --------------------------
	.section	.note.nv.tkinfo,"",@"SHT_NOTE"
	.sectionflags	@"SHF_NOTE_NV_TKINFO"
	.tkinfo
        /*0018*/ 	.word	0x00000002
        /*0030*/ 	.string	""
        /*0030*/ 	.string	"ptxas"
        /*0030*/ 	.string	"Cuda compilation tools, release 13.0, V13.0.88"
        /*0030*/ 	.string	"Build cuda_13.0.r13.0/compiler.36424714_0"
        /*0030*/ 	.string	"-arch sm_100 -m 64 "



//--------------------- .note.nv.cuinfo           --------------------------
	.section	.note.nv.cuinfo,"",@"SHT_NOTE"
	.sectionflags	@"SHF_NOTE_NV_CUINFO"
        /*0018*/ 	.short	0x0002
        /*001a*/ 	.short	0x0064
        /*001c*/ 	.short	0x0082
	.zero		2


//--------------------- .nv.info                  --------------------------
	.section	.nv.info,"",@"SHT_CUDA_INFO"
	.align	4


	//----- nvinfo : EIATTR_REGCOUNT
	.align		4
        /*0000*/ 	.byte	0x04, 0x2f
        /*0002*/ 	.short	(.L_44 - .L_43)
	.align		4
.L_43:
        /*0004*/ 	.word	index@(_ZN3cub18CUB_300001_SM_10006detail11EmptyKernelIvEEvv)
        /*0008*/ 	.word	0x00000004


	//----- nvinfo : EIATTR_FRAME_SIZE
	.align		4
.L_44:
        /*000c*/ 	.byte	0x04, 0x11
        /*000e*/ 	.short	(.L_46 - .L_45)
	.align		4
.L_45:
        /*0010*/ 	.word	index@(_ZN3cub18CUB_300001_SM_10006detail11EmptyKernelIvEEvv)
        /*0014*/ 	.word	0x00000000


	//----- nvinfo : EIATTR_REGCOUNT
	.align		4
.L_46:
        /*0018*/ 	.byte	0x04, 0x2f
        /*001a*/ 	.short	(.L_48 - .L_47)
	.align		4
.L_47:
        /*001c*/ 	.word	index@(_ZN3cub18CUB_300001_SM_10006detail8for_each13static_kernelINS2_12policy_hub_t12policy_500_tEmN6thrust24THRUST_300001_SM_1000_NS8cuda_cub20__uninitialized_fill7functorINS7_10device_ptrIdEEdEEEEvT0_T1_)
        /*0020*/ 	.word	0x00000009


	//----- nvinfo : EIATTR_FRAME_SIZE
	.align		4
.L_48:
        /*0024*/ 	.byte	0x04, 0x11
        /*0026*/ 	.short	(.L_50 - .L_49)
	.align		4
.L_49:
        /*0028*/ 	.word	index@(_ZN3cub18CUB_300001_SM_10006detail8for_each13static_kernelINS2_12policy_hub_t12policy_500_tEmN6thrust24THRUST_300001_SM_1000_NS8cuda_cub20__uninitialized_fill7functorINS7_10device_ptrIdEEdEEEEvT0_T1_)
        /*002c*/ 	.word	0x00000000


	//----- nvinfo : EIATTR_REGCOUNT
	.align		4
.L_50:
        /*0030*/ 	.byte	0x04, 0x2f
        /*0032*/ 	.short	(.L_52 - .L_51)
	.align		4
.L_51:
        /*0034*/ 	.word	index@(_ZN3cub18CUB_300001_SM_10006detail9transform16transform_kernelINS2_10policy_hubILb1EN4cuda3std3__45tupleIJN6thrust24THRUST_300001_SM_1000_NS17counting_iteratorIiNSA_11use_defaultESC_SC_EEEEEE10policy1000Ei10raw_accessNSA_6detail15normal_iteratorINSA_10device_ptrIdEEEEJSD_EEEvT0_iT1_T2_DpNS2_10kernel_argIT3_EE)
        /*0038*/ 	.word	0x00000024


	//----- nvinfo : EIATTR_FRAME_SIZE
	.align		4
.L_52:
        /*003c*/ 	.byte	0x04, 0x11
        /*003e*/ 	.short	(.L_54 - .L_53)
	.align		4
.L_53:
        /*0040*/ 	.word	index@($__internal_1_$__cuda_sm20_div_rn_f64_full)
        /*0044*/ 	.word	0x00000000


	//----- nvinfo : EIATTR_FRAME_SIZE
	.align		4
.L_54:
        /*0048*/ 	.byte	0x04, 0x11
        /*004a*/ 	.short	(.L_56 - .L_55)
	.align		4
.L_55:
        /*004c*/ 	.word	index@(_ZN3cub18CUB_300001_SM_10006detail9transform16transform_kernelINS2_10policy_hubILb1EN4cuda3std3__45tupleIJN6thrust24THRUST_300001_SM_1000_NS17counting_iteratorIiNSA_11use_defaultESC_SC_EEEEEE10policy1000Ei10raw_accessNSA_6detail15normal_iteratorINSA_10device_ptrIdEEEEJSD_EEEvT0_iT1_T2_DpNS2_10kernel_argIT3_EE)
        /*0050*/ 	.word	0x00000000


	//----- nvinfo : EIATTR_REGCOUNT
	.align		4
.L_56:
        /*0054*/ 	.byte	0x04, 0x2f
        /*0056*/ 	.short	(.L_58 - .L_57)
	.align		4
.L_57:
        /*0058*/ 	.word	index@(_ZN3cub18CUB_300001_SM_10006detail9transform16transform_kernelINS2_10policy_hubILb1EN4cuda3std3__45tupleIJN6thrust24THRUST_300001_SM_1000_NS17counting_iteratorIiNSA_11use_defaultESC_SC_EEEEEE10policy1000El10raw_accessNSA_6detail15normal_iteratorINSA_10device_ptrIdEEEEJSD_EEEvT0_iT1_T2_DpNS2_10kernel_argIT3_EE)
        /*005c*/ 	.word	0x00000024


	//----- nvinfo : EIATTR_FRAME_SIZE
	.align		4
.L_58:
        /*0060*/ 	.byte	0x04, 0x11
        /*0062*/ 	.short	(.L_60 - .L_59)
	.align		4
.L_59:
        /*0064*/ 	.word	index@($__internal_0_$__cuda_sm20_div_rn_f64_full)
        /*0068*/ 	.word	0x00000000


	//----- nvinfo : EIATTR_FRAME_SIZE
	.align		4
.L_60:
        /*006c*/ 	.byte	0x04, 0x11
        /*006e*/ 	.short	(.L_62 - .L_61)
	.align		4
.L_61:
        /*0070*/ 	.word	index@(_ZN3cub18CUB_300001_SM_10006detail9transform16transform_kernelINS2_10policy_hubILb1EN4cuda3std3__45tupleIJN6thrust24THRUST_300001_SM_1000_NS17counting_iteratorIiNSA_11use_defaultESC_SC_EEEEEE10policy1000El10raw_accessNSA_6detail15normal_iteratorINSA_10device_ptrIdEEEEJSD_EEEvT0_iT1_T2_DpNS2_10kernel_argIT3_EE)
        /*0074*/ 	.word	0x00000000


	//----- nvinfo : EIATTR_MIN_STACK_SIZE
	.align		4
.L_62:
        /*0078*/ 	.byte	0x04, 0x12
        /*007a*/ 	.short	(.L_64 - .L_63)
	.align		4
.L_63:
        /*007c*/ 	.word	index@(_ZN3cub18CUB_300001_SM_10006detail9transform16transform_kernelINS2_10policy_hubILb1EN4cuda3std3__45tupleIJN6thrust24THRUST_300001_SM_1000_NS17counting_iteratorIiNSA_11use_defaultESC_SC_EEEEEE10policy1000El10raw_accessNSA_6detail15normal_iteratorINSA_10device_ptrIdEEEEJSD_EEEvT0_iT1_T2_DpNS2_10kernel_argIT3_EE)
        /*0080*/ 	.word	0x00000000


	//----- nvinfo : EIATTR_MIN_STACK_SIZE
	.align		4
.L_64:
        /*0084*/ 	.byte	0x04, 0x12
        /*0086*/ 	.short	(.L_66 - .L_65)
	.align		4
.L_65:
        /*0088*/ 	.word	index@(_ZN3cub18CUB_300001_SM_10006detail9transform16transform_kernelINS2_10policy_hubILb1EN4cuda3std3__45tupleIJN6thrust24THRUST_300001_SM_1000_NS17counting_iteratorIiNSA_11use_defaultESC_SC_EEEEEE10policy1000Ei10raw_accessNSA_6detail15normal_iteratorINSA_10device_ptrIdEEEEJSD_EEEvT0_iT1_T2_DpNS2_10kernel_argIT3_EE)
        /*008c*/ 	.word	0x00000000


	//----- nvinfo : EIATTR_MIN_STACK_SIZE
	.align		4
.L_66:
        /*0090*/ 	.byte	0x04, 0x12
        /*0092*/ 	.short	(.L_68 - .L_67)
	.align		4
.L_67:
        /*0094*/ 	.word	index@(_ZN3cub18CUB_300001_SM_10006detail8for_each13static_kernelINS2_12policy_hub_t12policy_500_tEmN6thrust24THRUST_300001_SM_1000_NS8cuda_cub20__uninitialized_fill7functorINS7_10device_ptrIdEEdEEEEvT0_T1_)
        /*0098*/ 	.word	0x00000000


	//----- nvinfo : EIATTR_MIN_STACK_SIZE
	.align		4
.L_68:
        /*009c*/ 	.byte	0x04, 0x12
        /*009e*/ 	.short	(.L_70 - .L_69)
	.align		4
.L_69:
        /*00a0*/ 	.word	index@(_ZN3cub18CUB_300001_SM_10006detail11EmptyKernelIvEEvv)
        /*00a4*/ 	.word	0x00000000
.L_70:


//--------------------- .nv.compat                --------------------------
	.section	.nv.compat,"",@"SHT_CUDA_COMPAT_INFO"
	.align	4
        /*0000*/ 	.byte	0x02, 0x09, 0x00, 0x00, 0x02, 0x02, 0x01, 0x00, 0x02, 0x05, 0x05, 0x00, 0x03, 0x07, 0x01, 0x01
        /*0010*/ 	.byte	0x02, 0x03, 0x00, 0x00, 0x02, 0x06, 0x01, 0x00, 0x04, 0x0b, 0x08, 0x00, 0x01, 0x00, 0x00, 0x00
        /*0020*/ 	.byte	0x00, 0x00, 0x00, 0x00


//--------------------- .nv.info._ZN3cub18CUB_300001_SM_10006detail9transform16transform_kernelINS2_10policy_hubILb1EN4cuda3std3__45tupleIJN6thrust24THRUST_300001_SM_1000_NS17counting_iteratorIiNSA_11use_defaultESC_SC_EEEEEE10policy1000El10raw_accessNSA_6detail15normal_iteratorINSA_10device_ptrIdEEEEJSD_EEEvT0_iT1_T2_DpNS2_10kernel_argIT3_EE --------------------------
	.section	.nv.info._ZN3cub18CUB_300001_SM_10006detail9transform16transform_kernelINS2_10policy_hubILb1EN4cuda3std3__45tupleIJN6thrust24THRUST_300001_SM_1000_NS17counting_iteratorIiNSA_11use_defaultESC_SC_EEEEEE10policy1000El10raw_accessNSA_6detail15normal_iteratorINSA_10device_ptrIdEEEEJSD_EEEvT0_iT1_T2_DpNS2_10kernel_argIT3_EE,"",@"SHT_CUDA_INFO"
	.sectionflags	@""
	.align	4


	//----- nvinfo : EIATTR_CUDA_API_VERSION
	.align		4
        /*0000*/ 	.byte	0x04, 0x37
        /*0002*/ 	.short	(.L_72 - .L_71)
.L_71:
        /*0004*/ 	.word	0x00000082


	//----- nvinfo : EIATTR_KPARAM_INFO
	.align		4
.L_72:
        /*0008*/ 	.byte	0x04, 0x17
        /*000a*/ 	.short	(.L_74 - .L_73)
.L_73:
        /*000c*/ 	.word	0x00000000
        /*0010*/ 	.short	0x0004
        /*0012*/ 	.short	0x0030
        /*0014*/ 	.byte	0x00, 0xf0, 0x41, 0x00


	//----- nvinfo : EIATTR_KPARAM_INFO
	.align		4
.L_74:
        /*0018*/ 	.byte	0x04, 0x17
        /*001a*/ 	.short	(.L_76 - .L_75)
.L_75:
        /*001c*/ 	.word	0x00000000
        /*0020*/ 	.short	0x0003
        /*0022*/ 	.short	0x0028
        /*0024*/ 	.byte	0x00, 0xf0, 0x21, 0x00


	//----- nvinfo : EIATTR_KPARAM_INFO
	.align		4
.L_76:
        /*0028*/ 	.byte	0x04, 0x17
        /*002a*/ 	.short	(.L_78 - .L_77)
.L_77:
        /*002c*/ 	.word	0x00000000
        /*0030*/ 	.short	0x0002
        /*0032*/ 	.short	0x0010
        /*0034*/ 	.byte	0x00, 0xf0, 0x61, 0x00


	//----- nvinfo : EIATTR_KPARAM_INFO
	.align		4
.L_78:
        /*0038*/ 	.byte	0x04, 0x17
        /*003a*/ 	.short	(.L_80 - .L_79)
.L_79:
        /*003c*/ 	.word	0x00000000
        /*0040*/ 	.short	0x0001
        /*0042*/ 	.short	0x0008
        /*0044*/ 	.byte	0x00, 0xf0, 0x11, 0x00


	//----- nvinfo : EIATTR_KPARAM_INFO
	.align		4
.L_80:
        /*0048*/ 	.byte	0x04, 0x17
        /*004a*/ 	.short	(.L_82 - .L_81)
.L_81:
        /*004c*/ 	.word	0x00000000
        /*0050*/ 	.short	0x0000
        /*0052*/ 	.short	0x0000
        /*0054*/ 	.byte	0x00, 0xf0, 0x21, 0x00


	//----- nvinfo : EIATTR_SPARSE_MMA_MASK
	.align		4
.L_82:
        /*0058*/ 	.byte	0x03, 0x50
        /*005a*/ 	.short	0x0000


	//----- nvinfo : EIATTR_MAXREG_COUNT
	.align		4
        /*005c*/ 	.byte	0x03, 0x1b
        /*005e*/ 	.short	0x00ff


	//----- nvinfo : EIATTR_MERCURY_ISA_VERSION
	.align		4
        /*0060*/ 	.byte	0x03, 0x5f
        /*0062*/ 	.short	0x0101


	//----- nvinfo : EIATTR_VRC_CTA_INIT_COUNT
	.align		4
        /*0064*/ 	.byte	0x02, 0x4a
	.zero		1
	.zero		1


	//----- nvinfo : EIATTR_EXIT_INSTR_OFFSETS
	.align		4
        /*0068*/ 	.byte	0x04, 0x1c
        /*006a*/ 	.short	(.L_84 - .L_83)


	//   ....[0]....
.L_83:
        /*006c*/ 	.word	0x00000160


	//   ....[1]....
        /*0070*/ 	.word	0x00000ec0


	//   ....[2]....
        /*0074*/ 	.word	0x000012c0


	//   ....[3]....
        /*0078*/ 	.word	0x000012f0


	//   ....[4]....
        /*007c*/ 	.word	0x00001f30


	//   ....[5]....
        /*0080*/ 	.word	0x000022c0


	//----- nvinfo : EIATTR_MAX_THREADS
	.align		4
.L_84:
        /*0084*/ 	.byte	0x04, 0x05
        /*0086*/ 	.short	(.L_86 - .L_85)
.L_85:
        /*0088*/ 	.word	0x00000080
        /*008c*/ 	.word	0x00000001
        /*0090*/ 	.word	0x00000001


	//----- nvinfo : EIATTR_CRS_STACK_SIZE
	.align		4
.L_86:
        /*0094*/ 	.byte	0x04, 0x1e
        /*0096*/ 	.short	(.L_88 - .L_87)
.L_87:
        /*0098*/ 	.word	0x00000000


	//----- nvinfo : EIATTR_CBANK_PARAM_SIZE
	.align		4
.L_88:
        /*009c*/ 	.byte	0x03, 0x19
        /*009e*/ 	.short	0x0040


	//----- nvinfo : EIATTR_PARAM_CBANK
	.align		4
        /*00a0*/ 	.byte	0x04, 0x0a
        /*00a2*/ 	.short	(.L_90 - .L_89)
	.align		4
.L_89:
        /*00a4*/ 	.word	index@(.nv.constant0._ZN3cub18CUB_300001_SM_10006detail9transform16transform_kernelINS2_10policy_hubILb1EN4cuda3std3__45tupleIJN6thrust24THRUST_300001_SM_1000_NS17counting_iteratorIiNSA_11use_defaultESC_SC_EEEEEE10policy1000El10raw_accessNSA_6detail15normal_iteratorINSA_10device_ptrIdEEEEJSD_EEEvT0_iT1_T2_DpNS2_10kernel_argIT3_EE)
        /*00a8*/ 	.short	0x0380
        /*00aa*/ 	.short	0x0040


	//----- nvinfo : EIATTR_SW_WAR
	.align		4
.L_90:
        /*00ac*/ 	.byte	0x04, 0x36
        /*00ae*/ 	.short	(.L_92 - .L_91)
.L_91:
        /*00b0*/ 	.word	0x00000008
.L_92:


//--------------------- .nv.info._ZN3cub18CUB_300001_SM_10006detail9transform16transform_kernelINS2_10policy_hubILb1EN4cuda3std3__45tupleIJN6thrust24THRUST_300001_SM_1000_NS17counting_iteratorIiNSA_11use_defaultESC_SC_EEEEEE10policy1000Ei10raw_accessNSA_6detail15normal_iteratorINSA_10device_ptrIdEEEEJSD_EEEvT0_iT1_T2_DpNS2_10kernel_argIT3_EE --------------------------
	.section	.nv.info._ZN3cub18CUB_300001_SM_10006detail9transform16transform_kernelINS2_10policy_hubILb1EN4cuda3std3__45tupleIJN6thrust24THRUST_300001_SM_1000_NS17counting_iteratorIiNSA_11use_defaultESC_SC_EEEEEE10policy1000Ei10raw_accessNSA_6detail15normal_iteratorINSA_10device_ptrIdEEEEJSD_EEEvT0_iT1_T2_DpNS2_10kernel_argIT3_EE,"",@"SHT_CUDA_INFO"
	.sectionflags	@""
	.align	4


	//----- nvinfo : EIATTR_CUDA_API_VERSION
	.align		4
        /*0000*/ 	.byte	0x04, 0x37
        /*0002*/ 	.short	(.L_94 - .L_93)
.L_93:
        /*0004*/ 	.word	0x00000082


	//----- nvinfo : EIATTR_KPARAM_INFO
	.align		4
.L_94:
        /*0008*/ 	.byte	0x04, 0x17
        /*000a*/ 	.short	(.L_96 - .L_95)
.L_95:
        /*000c*/ 	.word	0x00000000
        /*0010*/ 	.short	0x0004
        /*0012*/ 	.short	0x0028
        /*0014*/ 	.byte	0x00, 0xf0, 0x41, 0x00


	//----- nvinfo : EIATTR_KPARAM_INFO
	.align		4
.L_96:
        /*0018*/ 	.byte	0x04, 0x17
        /*001a*/ 	.short	(.L_98 - .L_97)
.L_97:
        /*001c*/ 	.word	0x00000000
        /*0020*/ 	.short	0x0003
        /*0022*/ 	.short	0x0020
        /*0024*/ 	.byte	0x00, 0xf0, 0x21, 0x00


	//----- nvinfo : EIATTR_KPARAM_INFO
	.align		4
.L_98:
        /*0028*/ 	.byte	0x04, 0x17
        /*002a*/ 	.short	(.L_100 - .L_99)
.L_99:
        /*002c*/ 	.word	0x00000000
        /*0030*/ 	.short	0x0002
        /*0032*/ 	.short	0x0008
        /*0034*/ 	.byte	0x00, 0xf0, 0x61, 0x00


	//----- nvinfo : EIATTR_KPARAM_INFO
	.align		4
.L_100:
        /*0038*/ 	.byte	0x04, 0x17
        /*003a*/ 	.short	(.L_102 - .L_101)
.L_101:
        /*003c*/ 	.word	0x00000000
        /*0040*/ 	.short	0x0001
        /*0042*/ 	.short	0x0004
        /*0044*/ 	.byte	0x00, 0xf0, 0x11, 0x00


	//----- nvinfo : EIATTR_KPARAM_INFO
	.align		4
.L_102:
        /*0048*/ 	.byte	0x04, 0x17
        /*004a*/ 	.short	(.L_104 - .L_103)
.L_103:
        /*004c*/ 	.word	0x00000000
        /*0050*/ 	.short	0x0000
        /*0052*/ 	.short	0x0000
        /*0054*/ 	.byte	0x00, 0xf0, 0x11, 0x00


	//----- nvinfo : EIATTR_SPARSE_MMA_MASK
	.align		4
.L_104:
        /*0058*/ 	.byte	0x03, 0x50
        /*005a*/ 	.short	0x0000


	//----- nvinfo : EIATTR_MAXREG_COUNT
	.align		4
        /*005c*/ 	.byte	0x03, 0x1b
        /*005e*/ 	.short	0x00ff


	//----- nvinfo : EIATTR_MERCURY_ISA_VERSION
	.align		4
        /*0060*/ 	.byte	0x03, 0x5f
        /*0062*/ 	.short	0x0101


	//----- nvinfo : EIATTR_VRC_CTA_INIT_COUNT
	.align		4
        /*0064*/ 	.byte	0x02, 0x4a
	.zero		1
	.zero		1


	//----- nvinfo : EIATTR_EXIT_INSTR_OFFSETS
	.align		4
        /*0068*/ 	.byte	0x04, 0x1c
        /*006a*/ 	.short	(.L_106 - .L_105)


	//   ....[0]....
.L_105:
        /*006c*/ 	.word	0x00000110


	//   ....[1]....
        /*0070*/ 	.word	0x00000d40


	//   ....[2]....
        /*0074*/ 	.word	0x000010e0


	//   ....[3]....
        /*0078*/ 	.word	0x00001110


	//   ....[4]....
        /*007c*/ 	.word	0x00001e20


	//   ....[5]....
        /*0080*/ 	.word	0x000021d0


	//----- nvinfo : EIATTR_MAX_THREADS
	.align		4
.L_106:
        /*0084*/ 	.byte	0x04, 0x05
        /*0086*/ 	.short	(.L_108 - .L_107)
.L_107:
        /*0088*/ 	.word	0x00000080
        /*008c*/ 	.word	0x00000001
        /*0090*/ 	.word	0x00000001


	//----- nvinfo : EIATTR_CRS_STACK_SIZE
	.align		4
.L_108:
        /*0094*/ 	.byte	0x04, 0x1e
        /*0096*/ 	.short	(.L_110 - .L_109)
.L_109:
        /*0098*/ 	.word	0x00000000


	//----- nvinfo : EIATTR_CBANK_PARAM_SIZE
	.align		4
.L_110:
        /*009c*/ 	.byte	0x03, 0x19
        /*009e*/ 	.short	0x0038


	//----- nvinfo : EIATTR_PARAM_CBANK
	.align		4
        /*00a0*/ 	.byte	0x04, 0x0a
        /*00a2*/ 	.short	(.L_112 - .L_111)
	.align		4
.L_111:
        /*00a4*/ 	.word	index@(.nv.constant0._ZN3cub18CUB_300001_SM_10006detail9transform16transform_kernelINS2_10policy_hubILb1EN4cuda3std3__45tupleIJN6thrust24THRUST_300001_SM_1000_NS17counting_iteratorIiNSA_11use_defaultESC_SC_EEEEEE10policy1000Ei10raw_accessNSA_6detail15normal_iteratorINSA_10device_ptrIdEEEEJSD_EEEvT0_iT1_T2_DpNS2_10kernel_argIT3_EE)
        /*00a8*/ 	.short	0x0380
        /*00aa*/ 	.short	0x0038


	//----- nvinfo : EIATTR_SW_WAR
	.align		4
.L_112:
        /*00ac*/ 	.byte	0x04, 0x36
        /*00ae*/ 	.short	(.L_114 - .L_113)
.L_113:
        /*00b0*/ 	.word	0x00000008
.L_114:


//--------------------- .nv.info._ZN3cub18CUB_300001_SM_10006detail8for_each13static_kernelINS2_12policy_hub_t12policy_500_tEmN6thrust24THRUST_300001_SM_1000_NS8cuda_cub20__uninitialized_fill7functorINS7_10device_ptrIdEEdEEEEvT0_T1_ --------------------------
	.section	.nv.info._ZN3cub18CUB_300001_SM_10006detail8for_each13static_kernelINS2_12policy_hub_t12policy_500_tEmN6thrust24THRUST_300001_SM_1000_NS8cuda_cub20__uninitialized_fill7functorINS7_10device_ptrIdEEdEEEEvT0_T1_,"",@"SHT_CUDA_INFO"
	.sectionflags	@""
	.align	4


	//----- nvinfo : EIATTR_CUDA_API_VERSION
	.align		4
        /*0000*/ 	.byte	0x04, 0x37
        /*0002*/ 	.short	(.L_116 - .L_115)
.L_115:
        /*0004*/ 	.word	0x00000082


	//----- nvinfo : EIATTR_KPARAM_INFO
	.align		4
.L_116:
        /*0008*/ 	.byte	0x04, 0x17
        /*000a*/ 	.short	(.L_118 - .L_117)
.L_117:
        /*000c*/ 	.word	0x00000000
        /*0010*/ 	.short	0x0001
        /*0012*/ 	.short	0x0008
        /*0014*/ 	.byte	0x00, 0xf0, 0x41, 0x00


	//----- nvinfo : EIATTR_KPARAM_INFO
	.align		4
.L_118:
        /*0018*/ 	.byte	0x04, 0x17
        /*001a*/ 	.short	(.L_120 - .L_119)
.L_119:
        /*001c*/ 	.word	0x00000000
        /*0020*/ 	.short	0x0000
        /*0022*/ 	.short	0x0000
        /*0024*/ 	.byte	0x00, 0xf0, 0x21, 0x00


	//----- nvinfo : EIATTR_SPARSE_MMA_MASK
	.align		4
.L_120:
        /*0028*/ 	.byte	0x03, 0x50
        /*002a*/ 	.short	0x0000


	//----- nvinfo : EIATTR_MAXREG_COUNT
	.align		4
        /*002c*/ 	.byte	0x03, 0x1b
        /*002e*/ 	.short	0x00ff


	//----- nvinfo : EIATTR_MERCURY_ISA_VERSION
	.align		4
        /*0030*/ 	.byte	0x03, 0x5f
        /*0032*/ 	.short	0x0101


	//----- nvinfo : EIATTR_VRC_CTA_INIT_COUNT
	.align		4
        /*0034*/ 	.byte	0x02, 0x4a
	.zero		1
	.zero		1


	//----- nvinfo : EIATTR_EXIT_INSTR_OFFSETS
	.align		4
        /*0038*/ 	.byte	0x04, 0x1c
        /*003a*/ 	.short	(.L_122 - .L_121)


	//   ....[0]....
.L_121:
        /*003c*/ 	.word	0x00000130


	//   ....[1]....
        /*0040*/ 	.word	0x00000230


	//   ....[2]....
        /*0044*/ 	.word	0x00000260


	//----- nvinfo : EIATTR_MAX_THREADS
	.align		4
.L_122:
        /*0048*/ 	.byte	0x04, 0x05
        /*004a*/ 	.short	(.L_124 - .L_123)
.L_123:
        /*004c*/ 	.word	0x00000100
        /*0050*/ 	.word	0x00000001
        /*0054*/ 	.word	0x00000001


	//----- nvinfo : EIATTR_CBANK_PARAM_SIZE
	.align		4
.L_124:
        /*0058*/ 	.byte	0x03, 0x19
        /*005a*/ 	.short	0x0018


	//----- nvinfo : EIATTR_PARAM_CBANK
	.align		4
        /*005c*/ 	.byte	0x04, 0x0a
        /*005e*/ 	.short	(.L_126 - .L_125)
	.align		4
.L_125:
        /*0060*/ 	.word	index@(.nv.constant0._ZN3cub18CUB_300001_SM_10006detail8for_each13static_kernelINS2_12policy_hub_t12policy_500_tEmN6thrust24THRUST_300001_SM_1000_NS8cuda_cub20__uninitialized_fill7functorINS7_10device_ptrIdEEdEEEEvT0_T1_)
        /*0064*/ 	.short	0x0380
        /*0066*/ 	.short	0x0018


	//----- nvinfo : EIATTR_SW_WAR
	.align		4
.L_126:
        /*0068*/ 	.byte	0x04, 0x36
        /*006a*/ 	.short	(.L_128 - .L_127)
.L_127:
        /*006c*/ 	.word	0x00000008
.L_128:


//--------------------- .nv.info._ZN3cub18CUB_300001_SM_10006detail11EmptyKernelIvEEvv --------------------------
	.section	.nv.info._ZN3cub18CUB_300001_SM_10006detail11EmptyKernelIvEEvv,"",@"SHT_CUDA_INFO"
	.sectionflags	@""
	.align	4


	//----- nvinfo : EIATTR_CUDA_API_VERSION
	.align		4
        /*0000*/ 	.byte	0x04, 0x37
        /*0002*/ 	.short	(.L_130 - .L_129)
.L_129:
        /*0004*/ 	.word	0x00000082


	//----- nvinfo : EIATTR_SPARSE_MMA_MASK
	.align		4
.L_130:
        /*0008*/ 	.byte	0x03, 0x50
        /*000a*/ 	.short	0x0000


	//----- nvinfo : EIATTR_MAXREG_COUNT
	.align		4
        /*000c*/ 	.byte	0x03, 0x1b
        /*000e*/ 	.short	0x00ff


	//----- nvinfo : EIATTR_MERCURY_ISA_VERSION
	.align		4
        /*0010*/ 	.byte	0x03, 0x5f
        /*0012*/ 	.short	0x0101


	//----- nvinfo : EIATTR_VRC_CTA_INIT_COUNT
	.align		4
        /*0014*/ 	.byte	0x02, 0x4a
	.zero		1
	.zero		1


	//----- nvinfo : EIATTR_EXIT_INSTR_OFFSETS
	.align		4
        /*0018*/ 	.byte	0x04, 0x1c
        /*001a*/ 	.short	(.L_132 - .L_131)


	//   ....[0]....
.L_131:
        /*001c*/ 	.word	0x00000010


	//----- nvinfo : EIATTR_SW_WAR
	.align		4
.L_132:
        /*0020*/ 	.byte	0x04, 0x36
        /*0022*/ 	.short	(.L_134 - .L_133)
.L_133:
        /*0024*/ 	.word	0x00000008
.L_134:


//--------------------- .nv.callgraph             --------------------------
	.section	.nv.callgraph,"",@"SHT_CUDA_CALLGRAPH"
	.align	4
	.sectionentsize	8
	.align		4
        /*0000*/ 	.word	0x00000000
	.align		4
        /*0004*/ 	.word	0xffffffff
	.align		4
        /*0008*/ 	.word	0x00000000
	.align		4
        /*000c*/ 	.word	0xfffffffe
	.align		4
        /*0010*/ 	.word	0x00000000
	.align		4
        /*0014*/ 	.word	0xfffffffd
	.align		4
        /*0018*/ 	.word	0x00000000
	.align		4
        /*001c*/ 	.word	0xfffffffc


//--------------------- .nv.constant4             --------------------------
	.section	.nv.constant4,"a",@progbits
	.align	8
	.align		8
.nv.constant4:
        /*0000*/ 	.dword	_ZN30_INTERNAL_b0bcc986_4_k_cu_main4cuda3std3__45__cpo5beginE
	.align		8
        /*0008*/ 	.dword	_ZN30_INTERNAL_b0bcc986_4_k_cu_main4cuda3std3__45__cpo3endE
	.align		8
        /*0010*/ 	.dword	_ZN30_INTERNAL_b0bcc986_4_k_cu_main4cuda3std3__45__cpo6cbeginE
	.align		8
        /*0018*/ 	.dword	_ZN30_INTERNAL_b0bcc986_4_k_cu_main4cuda3std3__45__cpo4cendE
	.align		8
        /*0020*/ 	.dword	_ZN30_INTERNAL_b0bcc986_4_k_cu_main4cuda3std3__45__cpo6rbeginE
	.align		8
        /*0028*/ 	.dword	_ZN30_INTERNAL_b0bcc986_4_k_cu_main4cuda3std3__45__cpo4rendE
	.align		8
        /*0030*/ 	.dword	_ZN30_INTERNAL_b0bcc986_4_k_cu_main4cuda3std3__45__cpo7crbeginE
	.align		8
        /*0038*/ 	.dword	_ZN30_INTERNAL_b0bcc986_4_k_cu_main4cuda3std3__45__cpo5crendE
	.align		8
        /*0040*/ 	.dword	_ZN30_INTERNAL_b0bcc986_4_k_cu_main4cuda3std3__432_GLOBAL__N__b0bcc986_4_k_cu_main6ignoreE
	.align		8
        /*0048*/ 	.dword	_ZN30_INTERNAL_b0bcc986_4_k_cu_main4cuda3std3__419piecewise_constructE
	.align		8
        /*0050*/ 	.dword	_ZN30_INTERNAL_b0bcc986_4_k_cu_main4cuda3std3__48in_placeE
	.align		8
        /*0058*/ 	.dword	_ZN30_INTERNAL_b0bcc986_4_k_cu_main4cuda3std3__420unreachable_sentinelE
	.align		8
        /*0060*/ 	.dword	_ZN30_INTERNAL_b0bcc986_4_k_cu_main4cuda3std3__47nulloptE
	.align		8
        /*0068*/ 	.dword	_ZN30_INTERNAL_b0bcc986_4_k_cu_main4cuda3std3__48unexpectE
	.align		8
        /*0070*/ 	.dword	_ZN30_INTERNAL_b0bcc986_4_k_cu_main4cuda3std6ranges3__45__cpo4swapE
	.align		8
        /*0078*/ 	.dword	_ZN30_INTERNAL_b0bcc986_4_k_cu_main4cuda3std6ranges3__45__cpo9iter_moveE
	.align		8
        /*0080*/ 	.dword	_ZN30_INTERNAL_b0bcc986_4_k_cu_main4cuda3std6ranges3__45__cpo5beginE
	.align		8
        /*0088*/ 	.dword	_ZN30_INTERNAL_b0bcc986_4_k_cu_main4cuda3std6ranges3__45__cpo3endE
	.align		8
        /*0090*/ 	.dword	_ZN30_INTERNAL_b0bcc986_4_k_cu_main4cuda3std6ranges3__45__cpo6cbeginE
	.align		8
        /*0098*/ 	.dword	_ZN30_INTERNAL_b0bcc986_4_k_cu_main4cuda3std6ranges3__45__cpo4cendE
	.align		8
        /*00a0*/ 	.dword	_ZN30_INTERNAL_b0bcc986_4_k_cu_main4cuda3std6ranges3__45__cpo7advanceE
	.align		8
        /*00a8*/ 	.dword	_ZN30_INTERNAL_b0bcc986_4_k_cu_main4cuda3std6ranges3__45__cpo9iter_swapE
	.align		8
        /*00b0*/ 	.dword	_ZN30_INTERNAL_b0bcc986_4_k_cu_main4cuda3std6ranges3__45__cpo4nextE
	.align		8
        /*00b8*/ 	.dword	_ZN30_INTERNAL_b0bcc986_4_k_cu_main4cuda3std6ranges3__45__cpo4prevE
	.align		8
        /*00c0*/ 	.dword	_ZN30_INTERNAL_b0bcc986_4_k_cu_main4cuda3std6ranges3__45__cpo4dataE
	.align		8
        /*00c8*/ 	.dword	_ZN30_INTERNAL_b0bcc986_4_k_cu_main4cuda3std6ranges3__45__cpo5cdataE
	.align		8
        /*00d0*/ 	.dword	_ZN30_INTERNAL_b0bcc986_4_k_cu_main4cuda3std6ranges3__45__cpo4sizeE
	.align		8
        /*00d8*/ 	.dword	_ZN30_INTERNAL_b0bcc986_4_k_cu_main4cuda3std6ranges3__45__cpo5ssizeE
	.align		8
        /*00e0*/ 	.dword	_ZN30_INTERNAL_b0bcc986_4_k_cu_main4cuda3std6ranges3__45__cpo8distanceE
	.align		8
        /*00e8*/ 	.dword	_ZN30_INTERNAL_b0bcc986_4_k_cu_main6thrust24THRUST_300001_SM_1000_NS8cuda_cub3parE
	.align		8
        /*00f0*/ 	.dword	_ZN30_INTERNAL_b0bcc986_4_k_cu_main6thrust24THRUST_300001_SM_1000_NS8cuda_cub10par_nosyncE
	.align		8
        /*00f8*/ 	.dword	_ZN30_INTERNAL_b0bcc986_4_k_cu_main6thrust24THRUST_300001_SM_1000_NS6system6detail10sequential3seqE
	.align		8
        /*0100*/ 	.dword	_ZN30_INTERNAL_b0bcc986_4_k_cu_main6thrust24THRUST_300001_SM_1000_NS12placeholders2_1E
	.align		8
        /*0108*/ 	.dword	_ZN30_INTERNAL_b0bcc986_4_k_cu_main6thrust24THRUST_300001_SM_1000_NS12placeholders2_2E
	.align		8
        /*0110*/ 	.dword	_ZN30_INTERNAL_b0bcc986_4_k_cu_main6thrust24THRUST_300001_SM_1000_NS12placeholders2_3E
	.align		8
        /*0118*/ 	.dword	_ZN30_INTERNAL_b0bcc986_4_k_cu_main6thrust24THRUST_300001_SM_1000_NS12placeholders2_4E
	.align		8
        /*0120*/ 	.dword	_ZN30_INTERNAL_b0bcc986_4_k_cu_main6thrust24THRUST_300001_SM_1000_NS12placeholders2_5E
	.align		8
        /*0128*/ 	.dword	_ZN30_INTERNAL_b0bcc986_4_k_cu_main6thrust24THRUST_300001_SM_1000_NS12placeholders2_6E
	.align		8
        /*0130*/ 	.dword	_ZN30_INTERNAL_b0bcc986_4_k_cu_main6thrust24THRUST_300001_SM_1000_NS12placeholders2_7E
	.align		8
        /*0138*/ 	.dword	_ZN30_INTERNAL_b0bcc986_4_k_cu_main6thrust24THRUST_300001_SM_1000_NS12placeholders2_8E
	.align		8
        /*0140*/ 	.dword	_ZN30_INTERNAL_b0bcc986_4_k_cu_main6thrust24THRUST_300001_SM_1000_NS12placeholders2_9E
	.align		8
        /*0148*/ 	.dword	_ZN30_INTERNAL_b0bcc986_4_k_cu_main6thrust24THRUST_300001_SM_1000_NS12placeholders3_10E
	.align		8
        /*0150*/ 	.dword	_ZN30_INTERNAL_b0bcc986_4_k_cu_main6thrust24THRUST_300001_SM_1000_NS3seqE


//--------------------- .text._ZN3cub18CUB_300001_SM_10006detail9transform16transform_kernelINS2_10policy_hubILb1EN4cuda3std3__45tupleIJN6thrust24THRUST_300001_SM_1000_NS17counting_iteratorIiNSA_11use_defaultESC_SC_EEEEEE10policy1000El10raw_accessNSA_6detail15normal_iteratorINSA_10device_ptrIdEEEEJSD_EEEvT0_iT1_T2_DpNS2_10kernel_argIT3_EE --------------------------
	.section	.text._ZN3cub18CUB_300001_SM_10006detail9transform16transform_kernelINS2_10policy_hubILb1EN4cuda3std3__45tupleIJN6thrust24THRUST_300001_SM_1000_NS17counting_iteratorIiNSA_11use_defaultESC_SC_EEEEEE10policy1000El10raw_accessNSA_6detail15normal_iteratorINSA_10device_ptrIdEEEEJSD_EEEvT0_iT1_T2_DpNS2_10kernel_argIT3_EE,"ax",@progbits
	.align	128
        .global         _ZN3cub18CUB_300001_SM_10006detail9transform16transform_kernelINS2_10policy_hubILb1EN4cuda3std3__45tupleIJN6thrust24THRUST_300001_SM_1000_NS17counting_iteratorIiNSA_11use_defaultESC_SC_EEEEEE10policy1000El10raw_accessNSA_6detail15normal_iteratorINSA_10device_ptrIdEEEEJSD_EEEvT0_iT1_T2_DpNS2_10kernel_argIT3_EE
        .type           _ZN3cub18CUB_300001_SM_10006detail9transform16transform_kernelINS2_10policy_hubILb1EN4cuda3std3__45tupleIJN6thrust24THRUST_300001_SM_1000_NS17counting_iteratorIiNSA_11use_defaultESC_SC_EEEEEE10policy1000El10raw_accessNSA_6detail15normal_iteratorINSA_10device_ptrIdEEEEJSD_EEEvT0_iT1_T2_DpNS2_10kernel_argIT3_EE,@function
        .size           _ZN3cub18CUB_300001_SM_10006detail9transform16transform_kernelINS2_10policy_hubILb1EN4cuda3std3__45tupleIJN6thrust24THRUST_300001_SM_1000_NS17counting_iteratorIiNSA_11use_defaultESC_SC_EEEEEE10policy1000El10raw_accessNSA_6detail15normal_iteratorINSA_10device_ptrIdEEEEJSD_EEEvT0_iT1_T2_DpNS2_10kernel_argIT3_EE,(.L_x_89 - _ZN3cub18CUB_300001_SM_10006detail9transform16transform_kernelINS2_10policy_hubILb1EN4cuda3std3__45tupleIJN6thrust24THRUST_300001_SM_1000_NS17counting_iteratorIiNSA_11use_defaultESC_SC_EEEEEE10policy1000El10raw_accessNSA_6detail15normal_iteratorINSA_10device_ptrIdEEEEJSD_EEEvT0_iT1_T2_DpNS2_10kernel_argIT3_EE)
        .other          _ZN3cub18CUB_300001_SM_10006detail9transform16transform_kernelINS2_10policy_hubILb1EN4cuda3std3__45tupleIJN6thrust24THRUST_300001_SM_1000_NS17counting_iteratorIiNSA_11use_defaultESC_SC_EEEEEE10policy1000El10raw_accessNSA_6detail15normal_iteratorINSA_10device_ptrIdEEEEJSD_EEEvT0_iT1_T2_DpNS2_10kernel_argIT3_EE,@"STO_CUDA_ENTRY STV_DEFAULT"
_ZN3cub18CUB_300001_SM_10006detail9transform16transform_kernelINS2_10policy_hubILb1EN4cuda3std3__45tupleIJN6thrust24THRUST_300001_SM_1000_NS17counting_iteratorIiNSA_11use_defaultESC_SC_EEEEEE10policy1000El10raw_accessNSA_6detail15normal_iteratorINSA_10device_ptrIdEEEEJSD_EEEvT0_iT1_T2_DpNS2_10kernel_argIT3_EE:
.text._ZN3cub18CUB_300001_SM_10006detail9transform16transform_kernelINS2_10policy_hubILb1EN4cuda3std3__45tupleIJN6thrust24THRUST_300001_SM_1000_NS17counting_iteratorIiNSA_11use_defaultESC_SC_EEEEEE10policy1000El10raw_accessNSA_6detail15normal_iteratorINSA_10device_ptrIdEEEEJSD_EEEvT0_iT1_T2_DpNS2_10kernel_argIT3_EE:
[----:B------:R-:W-:Y:S01]  /*0000*/  LDC R1, c[0x0][0x37c] ;  /* 0x0000df00ff017b82 */ /* 0x000fe20000000800 */
[----:B------:R-:W0:Y:S07]  /*0010*/  LDCU UR5, c[0x0][0x388] ;  /* 0x00007100ff0577ac */ /* 0x000e2e0008000800 */
[----:B------:R-:W1:Y:S01]  /*0020*/  S2UR UR4, SR_CTAID.X ;  /* 0x00000000000479c3 */ /* 0x000e620000002500 */
[----:B------:R-:W-:Y:S01]  /*0030*/  IMAD.MOV.U32 R17, RZ, RZ, 0x41dfffff ;  /* 0x41dfffffff117424 */ /* 0x000fe200078e00ff */
[----:B------:R-:W2:Y:S01]  /*0040*/  LDCU.64 UR6, c[0x0][0x380] ;  /* 0x00007000ff0677ac */ /* 0x000ea20008000a00 */
[----:B------:R-:W3:Y:S01]  /*0050*/  LDCU.64 UR12, c[0x0][0x358] ;  /* 0x00006b00ff0c77ac */ /* 0x000ee20008000a00 */
[----:B0-----:R-:W-:-:S04]  /*0060*/  USHF.L.U32 UR14, UR5, 0x7, URZ ;  /* 0x00000007050e7899 */ /* 0x001fc800080006ff */
[----:B------:R-:W-:Y:S02]  /*0070*/  USHF.R.S32.HI UR15, URZ, 0x1f, UR14 ;  /* 0x0000001fff0f7899 */ /* 0x000fe4000801140e */
[----:B-1----:R-:W-:Y:S02]  /*0080*/  UIMAD.WIDE.U32 UR10, UR14, UR4, URZ ;  /* 0x000000040e0a72a5 */ /* 0x002fe4000f8e00ff */
[----:B------:R-:W-:Y:S02]  /*0090*/  UIMAD UR9, UR15, UR4, URZ ;  /* 0x000000040f0972a4 */ /* 0x000fe4000f8e02ff */
[----:B--2---:R-:W-:Y:S02]  /*00a0*/  UIADD3 UR8, UP1, UPT, -UR10, UR6, URZ ;  /* 0x000000060a087290 */ /* 0x004fe4000ff3e1ff */
[----:B------:R-:W-:Y:S02]  /*00b0*/  UIADD3 UR9, UPT, UPT, UR11, UR9, URZ ;  /* 0x000000090b097290 */ /* 0x000fe4000fffe0ff */
[----:B------:R-:W-:-:S02]  /*00c0*/  UISETP.LT.U32.AND UP0, UPT, UR8, UR14, UPT ;  /* 0x0000000e0800728c */ /* 0x000fc4000bf01070 */
[----:B------:R-:W-:-:S04]  /*00d0*/  UIADD3.X UR4, UPT, UPT, ~UR9, UR7, URZ, UP1, !UPT ;  /* 0x0000000709047290 */ /* 0x000fc80008ffe5ff */
[----:B------:R-:W-:-:S03]  /*00e0*/  UISETP.LT.AND.EX UP0, UPT, UR4, UR15, UPT, UP0 ;  /* 0x0000000f0400728c */ /* 0x000fc6000bf01300 */
[----:B------:R-:W-:Y:S01]  /*00f0*/  UMOV UR15, 0xff800000 ;  /* 0xff800000000f7882 */ /* 0x000fe20000000000 */
[----:B------:R-:W-:-:S03]  /*0100*/  USEL UR8, UR8, UR14, UP0 ;  /* 0x0000000e08087287 */ /* 0x000fc60008000000 */
[----:B------:R-:W0:Y:S01]  /*0110*/  LDCU UR4, c[0x0][0x3b0] ;  /* 0x00007600ff0477ac */ /* 0x000e220008000800 */
[----:B------:R-:W-:-:S09]  /*0120*/  UISETP.NE.AND UP0, UPT, UR14, UR8, UPT ;  /* 0x000000080e00728c */ /* 0x000fd2000bf05270 */
[----:B---3--:R-:W-:Y:S05]  /*0130*/  BRA.U !UP0, `(.L_x_0) ;  /* 0x0000001108647547 */ /* 0x008fea000b800000 */
[----:B------:R-:W-:-:S06]  /*0140*/  UISETP.GE.AND UP0, UPT, UR5, 0x1, UPT ;  /* 0x000000010500788c */ /* 0x000fcc000bf06270 */
[----:B------:R-:W-:-:S13]  /*0150*/  PLOP3.LUT P0, PT, PT, PT, UP0, 0x80, 0x8 ;  /* 0x000000000008781c */ /* 0x000fda0003f0f008 */
[----:B0-----:R-:W-:Y:S05]  /*0160*/  @!P0 EXIT ;  /* 0x000000000000894d */ /* 0x001fea0003800000 */
[----:B------:R-:W0:Y:S01]  /*0170*/  LDC.64 R8, c[0x0][0x398] ;  /* 0x0000e600ff087b82 */ /* 0x000e220000000a00 */
[----:B------:R-:W1:Y:S01]  /*0180*/  S2R R3, SR_TID.X ;  /* 0x0000000000037919 */ /* 0x000e620000002100 */
[----:B------:R-:W0:Y:S01]  /*0190*/  LDCU.64 UR6, c[0x0][0x3a0] ;  /* 0x00007400ff0677ac */ /* 0x000e220008000a00 */
[----:B------:R-:W-:Y:S01]  /*01a0*/  IMAD.MOV.U32 R4, RZ, RZ, RZ ;  /* 0x000000ffff047224 */ /* 0x000fe200078e00ff */
[----:B------:R-:W-:Y:S02]  /*01b0*/  UISETP.GE.U32.AND UP0, UPT, UR5, 0x4, UPT ;  /* 0x000000040500788c */ /* 0x000fe4000bf06070 */
[----:B------:R-:W-:Y:S01]  /*01c0*/  ULOP3.LUT UR14, UR5, 0x3, URZ, 0xc0, !UPT ;  /* 0x00000003050e7892 */ /* 0x000fe2000f8ec0ff */
[----:B0-----:R-:W-:-:S06]  /*01d0*/  DADD R8, -R8, UR6 ;  /* 0x0000000608087e29 */ /* 0x001fcc0008000100 */
[----:B-1----:R-:W-:Y:S05]  /*01e0*/  BRA.U !UP0, `(.L_x_1) ;  /* 0x0000000d08307547 */ /* 0x002fea000b800000 */
[----:B------:R-:W0:Y:S01]  /*01f0*/  LDCU.64 UR6, c[0x0][0x3a8] ;  /* 0x00007500ff0677ac */ /* 0x000e220008000a00 */
[----:B------:R-:W-:Y:S01]  /*0200*/  IMAD.MOV.U32 R5, RZ, RZ, RZ ;  /* 0x000000ffff057224 */ /* 0x000fe200078e00ff */
[----:B------:R-:W-:Y:S01]  /*0210*/  ULOP3.LUT UR5, UR5, 0x7ffffffc, URZ, 0xc0, !UPT ;  /* 0x7ffffffc05057892 */ /* 0x000fe2000f8ec0ff */
[----:B------:R-:W1:Y:S05]  /*0220*/  LDCU.64 UR16, c[0x0][0x398] ;  /* 0x00007300ff1077ac */ /* 0x000e6a0008000a00 */
[----:B------:R-:W-:Y:S01]  /*0230*/  IMAD.U32 R4, RZ, RZ, UR5 ;  /* 0x00000005ff047e24 */ /* 0x000fe2000f8e00ff */
[----:B------:R-:W-:Y:S02]  /*0240*/  UIADD3 UR4, UPT, UPT, UR10, UR4, URZ ;  /* 0x000000040a047290 */ /* 0x000fe4000fffe0ff */
[----:B0-----:R-:W-:-:S04]  /*0250*/  ULEA UR6, UP0, UR10, UR6, 0x3 ;  /* 0x000000060a067291 */ /* 0x001fc8000f8018ff */
[----:B-1----:R-:W-:-:S12]  /*0260*/  ULEA.HI.X UR7, UR10, UR7, UR9, 0x3, UP0 ;  /* 0x000000070a077291 */ /* 0x002fd800080f1c09 */
.L_x_18:
[C---:B---3--:R-:W-:Y:S01]  /*0270*/  LEA R6, R5.reuse, R3, 0x7 ;  /* 0x0000000305067211 */ /* 0x048fe200078e38ff */
[----:B------:R-:W-:Y:S01]  /*0280*/  VIADD R5, R5, 0x4 ;  /* 0x0000000405057836 */ /* 0x000fe20000000000 */
[----:B------:R-:W-:Y:S01]  /*0290*/  BSSY.RECONVERGENT B1, `(.L_x_2) ;  /* 0x0000033000017945 */ /* 0x000fe20003800200 */
[----:B012---:R-:W-:Y:S01]  /*02a0*/  IMAD.U32 R10, RZ, RZ, UR6 ;  /* 0x00000006ff0a7e24 */ /* 0x007fe2000f8e00ff */
[C---:B------:R-:W-:Y:S01]  /*02b0*/  ISETP.GE.AND P0, PT, R6.reuse, UR8, PT ;  /* 0x0000000806007c0c */ /* 0x040fe2000bf06270 */
[----:B------:R-:W-:Y:S01]  /*02c0*/  IMAD.U32 R11, RZ, RZ, UR7 ;  /* 0x00000007ff0b7e24 */ /* 0x000fe2000f8e00ff */
[----:B------:R-:W-:Y:S01]  /*02d0*/  ISETP.NE.AND P1, PT, R5, R4, PT ;  /* 0x000000040500720c */ /* 0x000fe20003f25270 */
[----:B------:R-:W-:-:S10]  /*02e0*/  IMAD.WIDE R10, R6, 0x8, R10 ;  /* 0x00000008060a7825 */ /* 0x000fd400078e020a */
[----:B------:R-:W-:Y:S05]  /*02f0*/  @P0 BRA `(.L_x_3) ;  /* 0x0000000000b00947 */ /* 0x000fea0003800000 */
[----:B------:R-:W-:Y:S01]  /*0300*/  IADD3 R0, PT, PT, R6, UR4, RZ ;  /* 0x0000000406007c10 */ /* 0x000fe2000fffe0ff */
[----:B------:R-:W0:Y:S01]  /*0310*/  MUFU.RCP64H R15, 2.14748262400000000000e+09 ;  /* 0x41dfffff000f7908 */ /* 0x000e220000001800 */
[----:B------:R-:W-:Y:S01]  /*0320*/  IMAD.MOV.U32 R12, RZ, RZ, -0x800000 ;  /* 0xff800000ff0c7424 */ /* 0x000fe200078e00ff */
[----:B------:R-:W-:Y:S01]  /*0330*/  MOV R14, 0x1 ;  /* 0x00000001000e7802 */ /* 0x000fe20000000f00 */
[----:B------:R-:W-:Y:S01]  /*0340*/  IMAD.MOV.U32 R13, RZ, RZ, 0x41dfffff ;  /* 0x41dfffffff0d7424 */ /* 0x000fe200078e00ff */
[----:B------:R-:W-:Y:S01]  /*0350*/  BSSY.RECONVERGENT B2, `(.L_x_4) ;  /* 0x0000024000027945 */ /* 0x000fe20003800200 */
[----:B------:R-:W-:-:S04]  /*0360*/  IMAD R0, R0, 0x3e8, RZ ;  /* 0x000003e800007824 */ /* 0x000fc800078e02ff */
[----:B------:R-:W-:-:S04]  /*0370*/  IMAD.HI.U32 R7, R0, 0x3, RZ ;  /* 0x0000000300077827 */ /* 0x000fc800078e00ff */
[----:B------:R-:W-:Y:S01]  /*0380*/  IMAD.IADD R2, R0, 0x1, -R7 ;  /* 0x0000000100027824 */ /* 0x000fe200078e0a07 */
[----:B0-----:R-:W-:-:S04]  /*0390*/  DFMA R18, R14, -R12, 1 ;  /* 0x3ff000000e12742b */ /* 0x001fc8000000080c */
[----:B------:R-:W-:-:S04]  /*03a0*/  LEA.HI R2, R2, R7, RZ, 0x1f ;  /* 0x0000000702027211 */ /* 0x000fc800078ff8ff */
[----:B------:R-:W-:Y:S01]  /*03b0*/  SHF.R.U32.HI R7, RZ, 0x1e, R2 ;  /* 0x0000001eff077819 */ /* 0x000fe20000011602 */
[----:B------:R-:W-:-:S04]  /*03c0*/  DFMA R18, R18, R18, R18 ;  /* 0x000000121212722b */ /* 0x000fc80000000012 */
[----:B------:R-:W-:-:S05]  /*03d0*/  IMAD R7, R7, -0x7fffffff, R0 ;  /* 0x8000000107077824 */ /* 0x000fca00078e0200 */
[----:B------:R-:W-:Y:S01]  /*03e0*/  VIMNMX.U32 R7, PT, PT, R7, 0x1, !PT ;  /* 0x0000000107077848 */ /* 0x000fe20007fe0000 */
[----:B------:R-:W-:-:S04]  /*03f0*/  DFMA R18, R14, R18, R14 ;  /* 0x000000120e12722b */ /* 0x000fc8000000000e */
[----:B------:R-:W-:-:S04]  /*0400*/  IMAD.HI.U32 R0, R7, 0x5e4789c9, RZ ;  /* 0x5e4789c907007827 */ /* 0x000fc800078e00ff */
[----:B------:R-:W-:Y:S01]  /*0410*/  DFMA R14, R18, -R12, 1 ;  /* 0x3ff00000120e742b */ /* 0x000fe2000000080c */
[----:B------:R-:W-:-:S05]  /*0420*/  SHF.R.U32.HI R0, RZ, 0xe, R0 ;  /* 0x0000000eff007819 */ /* 0x000fca0000011600 */
[C---:B------:R-:W-:Y:S02]  /*0430*/  IMAD R7, R0.reuse, -0xadc8, R7 ;  /* 0xffff523800077824 */ /* 0x040fe400078e0207 */
[----:B------:R-:W-:Y:S01]  /*0440*/  IMAD R0, R0, 0xd47, RZ ;  /* 0x00000d4700007824 */ /* 0x000fe200078e02ff */
[----:B------:R-:W-:Y:S01]  /*0450*/  DFMA R14, R18, R14, R18 ;  /* 0x0000000e120e722b */ /* 0x000fe20000000012 */
[----:B------:R-:W-:-:S03]  /*0460*/  IMAD R7, R7, 0xbc8f, RZ ;  /* 0x0000bc8f07077824 */ /* 0x000fc600078e02ff */
[----:B------:R-:W-:Y:S02]  /*0470*/  LOP3.LUT R2, R0, 0x7fffffff, RZ, 0x3c, !PT ;  /* 0x7fffffff00027812 */ /* 0x000fe400078e3cff */
[----:B------:R-:W-:-:S13]  /*0480*/  ISETP.GE.U32.AND P0, PT, R7, R0, PT ;  /* 0x000000000700720c */ /* 0x000fda0003f06070 */
[----:B------:R-:W-:-:S05]  /*0490*/  @P0 IMAD.MOV R2, RZ, RZ, -R0 ;  /* 0x000000ffff020224 */ /* 0x000fca00078e0a00 */
[----:B------:R-:W-:-:S04]  /*04a0*/  IADD3 R2, PT, PT, R7, -0x1, R2 ;  /* 0xffffffff07027810 */ /* 0x000fc80007ffe002 */
[----:B------:R-:W0:Y:S02]  /*04b0*/  I2F.F64.U32 R20, R2 ;  /* 0x0000000200147312 */ /* 0x000e240000201800 */
[----:B0-----:R-:W-:Y:S01]  /*04c0*/  DMUL R18, R20, R14 ;  /* 0x0000000e14127228 */ /* 0x001fe20000000000 */
[----:B------:R-:W-:-:S07]  /*04d0*/  FSETP.GEU.AND P2, PT, |R21|, 6.5827683646048100446e-37, PT ;  /* 0x036000001500780b */ /* 0x000fce0003f4e200 */
[----:B------:R-:W-:-:S08]  /*04e0*/  DFMA R12, R18, -R12, R20 ;  /* 0x8000000c120c722b */ /* 0x000fd00000000014 */
[----:B------:R-:W-:-:S10]  /*04f0*/  DFMA R12, R14, R12, R18 ;  /* 0x0000000c0e0c722b */ /* 0x000fd40000000012 */
[----:B------:R-:W-:-:S05]  /*0500*/  FFMA R0, RZ, 27.999998092651367188, R13 ;  /* 0x41dfffffff007823 */ /* 0x000fca000000000d */
[----:B------:R-:W-:-:S13]  /*0510*/  FSETP.GT.AND P0, PT, |R0|, 1.469367938527859385e-39, PT ;  /* 0x001000000000780b */ /* 0x000fda0003f04200 */
[----:B------:R-:W-:Y:S05]  /*0520*/  @P0 BRA P2, `(.L_x_5) ;  /* 0x0000000000180947 */ /* 0x000fea0001000000 */
[----:B------:R-:W-:Y:S01]  /*0530*/  IMAD.MOV.U32 R18, RZ, RZ, R20 ;  /* 0x000000ffff127224 */ /* 0x000fe200078e0014 */
[----:B------:R-:W-:Y:S01]  /*0540*/  MOV R32, 0x570 ;  /* 0x0000057000207802 */ /* 0x000fe20000000f00 */
[----:B------:R-:W-:-:S07]  /*0550*/  IMAD.MOV.U32 R19, RZ, RZ, R21 ;  /* 0x000000ffff137224 */ /* 0x000fce00078e0015 */
[----:B------:R-:W-:Y:S05]  /*0560*/  CALL.REL.NOINC `($__internal_0_$__cuda_sm20_div_rn_f64_full) ;  /* 0x0000001c00687944 */ /* 0x000fea0003c00000 */
[----:B------:R-:W-:Y:S01]  /*0570*/  MOV R12, R2 ;  /* 0x00000002000c7202 */ /* 0x000fe20000000f00 */
[----:B------:R-:W-:-:S07]  /*0580*/  IMAD.MOV.U32 R13, RZ, RZ, R25 ;  /* 0x000000ffff0d7224 */ /* 0x000fce00078e0019 */
.L_x_5:
[----:B------:R-:W-:Y:S05]  /*0590*/  BSYNC.RECONVERGENT B2 ;  /* 0x0000000000027941 */ /* 0x000fea0003800200 */
.L_x_4:
[----:B------:R-:W-:-:S07]  /*05a0*/  DFMA R12, R8, R12, UR16 ;  /* 0x00000010080c7e2b */ /* 0x000fce000800000c */
[----:B------:R0:W-:Y:S04]  /*05b0*/  STG.E.64 desc[UR12][R10.64], R12 ;  /* 0x0000000c0a007986 */ /* 0x0001e8000c101b0c */
.L_x_3:
[----:B------:R-:W-:Y:S05]  /*05c0*/  BSYNC.RECONVERGENT B1 ;  /* 0x0000000000017941 */ /* 0x000fea0003800200 */
.L_x_2:
[----:B------:R-:W-:Y:S01]  /*05d0*/  VIADD R0, R6, 0x80 ;  /* 0x0000008006007836 */ /* 0x000fe20000000000 */
[----:B------:R-:W-:Y:S04]  /*05e0*/  BSSY.RECONVERGENT B1, `(.L_x_6) ;  /* 0x000002d000017945 */ /* 0x000fe80003800200 */
[----:B------:R-:W-:-:S13]  /*05f0*/  ISETP.GE.AND P0, PT, R0, UR8, PT ;  /* 0x0000000800007c0c */ /* 0x000fda000bf06270 */
[----:B------:R-:W-:Y:S05]  /*0600*/  @P0 BRA `(.L_x_7) ;  /* 0x0000000000a80947 */ /* 0x000fea0003800000 */
[----:B------:R-:W-:Y:S01]  /*0610*/  VIADD R0, R0, UR4 ;  /* 0x0000000400007c36 */ /* 0x000fe20008000000 */
[----:B------:R-:W1:Y:S01]  /*0620*/  MUFU.RCP64H R15, 2.14748262400000000000e+09 ;  /* 0x41dfffff000f7908 */ /* 0x000e620000001800 */
[----:B0-----:R-:W-:Y:S01]  /*0630*/  IMAD.MOV.U32 R12, RZ, RZ, -0x800000 ;  /* 0xff800000ff0c7424 */ /* 0x001fe200078e00ff */
[----:B------:R-:W-:Y:S01]  /*0640*/  BSSY.RECONVERGENT B2, `(.L_x_8) ;  /* 0x0000024000027945 */ /* 0x000fe20003800200 */
[----:B------:R-:W-:Y:S02]  /*0650*/  IMAD R0, R0, 0x3e8, RZ ;  /* 0x000003e800007824 */ /* 0x000fe400078e02ff */
[----:B------:R-:W-:Y:S02]  /*0660*/  IMAD.MOV.U32 R13, RZ, RZ, 0x41dfffff ;  /* 0x41dfffffff0d7424 */ /* 0x000fe400078e00ff */
[----:B------:R-:W-:-:S04]  /*0670*/  IMAD.HI.U32 R7, R0, 0x3, RZ ;  /* 0x0000000300077827 */ /* 0x000fc800078e00ff */
[----:B------:R-:W-:Y:S01]  /*0680*/  IMAD.MOV.U32 R14, RZ, RZ, 0x1 ;  /* 0x00000001ff0e7424 */ /* 0x000fe200078e00ff */
[----:B------:R-:W-:-:S04]  /*0690*/  IADD3 R2, PT, PT, R0, -R7, RZ ;  /* 0x8000000700027210 */ /* 0x000fc80007ffe0ff */
[----:B------:R-:W-:Y:S01]  /*06a0*/  LEA.HI R2, R2, R7, RZ, 0x1f ;  /* 0x0000000702027211 */ /* 0x000fe200078ff8ff */
[----:B-1----:R-:W-:-:S03]  /*06b0*/  DFMA R18, R14, -R12, 1 ;  /* 0x3ff000000e12742b */ /* 0x002fc6000000080c */
[----:B------:R-:W-:-:S05]  /*06c0*/  SHF.R.U32.HI R7, RZ, 0x1e, R2 ;  /* 0x0000001eff077819 */ /* 0x000fca0000011602 */
[----:B------:R-:W-:Y:S01]  /*06d0*/  IMAD R7, R7, -0x7fffffff, R0 ;  /* 0x8000000107077824 */ /* 0x000fe200078e0200 */
[----:B------:R-:W-:-:S04]  /*06e0*/  DFMA R18, R18, R18, R18 ;  /* 0x000000121212722b */ /* 0x000fc80000000012 */
[----:B------:R-:W-:-:S04]  /*06f0*/  VIMNMX.U32 R7, PT, PT, R7, 0x1, !PT ;  /* 0x0000000107077848 */ /* 0x000fc80007fe0000 */
[----:B------:R-:W-:Y:S01]  /*0700*/  DFMA R14, R14, R18, R14 ;  /* 0x000000120e0e722b */ /* 0x000fe2000000000e */
[----:B------:R-:W-:-:S05]  /*0710*/  IMAD.HI.U32 R0, R7, 0x5e4789c9, RZ ;  /* 0x5e4789c907007827 */ /* 0x000fca00078e00ff */
[----:B------:R-:W-:Y:S02]  /*0720*/  SHF.R.U32.HI R0, RZ, 0xe, R0 ;  /* 0x0000000eff007819 */ /* 0x000fe40000011600 */
[----:B------:R-:W-:-:S03]  /*0730*/  DFMA R20, R14, -R12, 1 ;  /* 0x3ff000000e14742b */ /* 0x000fc6000000080c */
[C---:B------:R-:W-:Y:S02]  /*0740*/  IMAD R7, R0.reuse, -0xadc8, R7 ;  /* 0xffff523800077824 */ /* 0x040fe400078e0207 */
[----:B------:R-:W-:Y:S02]  /*0750*/  IMAD R0, R0, 0xd47, RZ ;  /* 0x00000d4700007824 */ /* 0x000fe400078e02ff */
[----:B------:R-:W-:Y:S01]  /*0760*/  IMAD R7, R7, 0xbc8f, RZ ;  /* 0x0000bc8f07077824 */ /* 0x000fe200078e02ff */
[----:B------:R-:W-:Y:S02]  /*0770*/  DFMA R20, R14, R20, R14 ;  /* 0x000000140e14722b */ /* 0x000fe4000000000e */
[----:B------:R-:W-:Y:S02]  /*0780*/  LOP3.LUT R2, R0, 0x7fffffff, RZ, 0x3c, !PT ;  /* 0x7fffffff00027812 */ /* 0x000fe400078e3cff */
[----:B------:R-:W-:-:S13]  /*0790*/  ISETP.GE.U32.AND P0, PT, R7, R0, PT ;  /* 0x000000000700720c */ /* 0x000fda0003f06070 */
[----:B------:R-:W-:-:S04]  /*07a0*/  @P0 IADD3 R2, PT, PT, -R0, RZ, RZ ;  /* 0x000000ff00020210 */ /* 0x000fc80007ffe1ff */
        /* <DEDUP_REMOVED lines=9> */
[----:B------:R-:W-:-:S07]  /*0840*/  MOV R32, 0x860 ;  /* 0x0000086000207802 */ /* 0x000fce0000000f00 */
[----:B------:R-:W-:Y:S05]  /*0850*/  CALL.REL.NOINC `($__internal_0_$__cuda_sm20_div_rn_f64_full) ;  /* 0x0000001800ac7944 */ /* 0x000fea0003c00000 */
[----:B------:R-:W-:Y:S02]  /*0860*/  IMAD.MOV.U32 R12, RZ, RZ, R2 ;  /* 0x000000ffff0c7224 */ /* 0x000fe400078e0002 */
[----:B------:R-:W-:-:S07]  /*0870*/  IMAD.MOV.U32 R13, RZ, RZ, R25 ;  /* 0x000000ffff0d7224 */ /* 0x000fce00078e0019 */
.L_x_9:
[----:B------:R-:W-:Y:S05]  /*0880*/  BSYNC.RECONVERGENT B2 ;  /* 0x0000000000027941 */ /* 0x000fea0003800200 */
.L_x_8:
[----:B------:R-:W-:-:S07]  /*0890*/  DFMA R12, R8, R12, UR16 ;  /* 0x00000010080c7e2b */ /* 0x000fce000800000c */
[----:B------:R1:W-:Y:S04]  /*08a0*/  STG.E.64 desc[UR12][R10.64+0x400], R12 ;  /* 0x0004000c0a007986 */ /* 0x0003e8000c101b0c */
.L_x_7:
[----:B------:R-:W-:Y:S05]  /*08b0*/  BSYNC.RECONVERGENT B1 ;  /* 0x0000000000017941 */ /* 0x000fea0003800200 */
.L_x_6:
[----:B------:R-:W-:Y:S01]  /*08c0*/  VIADD R0, R6, 0x100 ;  /* 0x0000010006007836 */ /* 0x000fe20000000000 */
[----:B------:R-:W-:Y:S04]  /*08d0*/  BSSY.RECONVERGENT B1, `(.L_x_10) ;  /* 0x000002d000017945 */ /* 0x000fe80003800200 */
[----:B------:R-:W-:-:S13]  /*08e0*/  ISETP.GE.AND P0, PT, R0, UR8, PT ;  /* 0x0000000800007c0c */ /* 0x000fda000bf06270 */
[----:B------:R-:W-:Y:S05]  /*08f0*/  @P0 BRA `(.L_x_11) ;  /* 0x0000000000a80947 */ /* 0x000fea0003800000 */
[----:B------:R-:W-:Y:S01]  /*0900*/  IADD3 R0, PT, PT, R0, UR4, RZ ;  /* 0x0000000400007c10 */ /* 0x000fe2000fffe0ff */
[----:B------:R-:W2:Y:S01]  /*0910*/  MUFU.RCP64H R15, 2.14748262400000000000e+09 ;  /* 0x41dfffff000f7908 */ /* 0x000ea20000001800 */
[----:B01----:R-:W-:Y:S01]  /*0920*/  IMAD.MOV.U32 R12, RZ, RZ, -0x800000 ;  /* 0xff800000ff0c7424 */ /* 0x003fe200078e00ff */
[----:B------:R-:W-:Y:S01]  /*0930*/  MOV R14, 0x1 ;  /* 0x00000001000e7802 */ /* 0x000fe20000000f00 */
[----:B------:R-:W-:Y:S01]  /*0940*/  IMAD.MOV.U32 R13, RZ, RZ, 0x41dfffff ;  /* 0x41dfffffff0d7424 */ /* 0x000fe200078e00ff */
[----:B------:R-:W-:Y:S01]  /*0950*/  BSSY.RECONVERGENT B2, `(.L_x_12) ;  /* 0x0000022000027945 */ /* 0x000fe20003800200 */
[----:B------:R-:W-:-:S04]  /*0960*/  IMAD R0, R0, 0x3e8, RZ ;  /* 0x000003e800007824 */ /* 0x000fc800078e02ff */
[----:B------:R-:W-:-:S04]  /*0970*/  IMAD.HI.U32 R7, R0, 0x3, RZ ;  /* 0x0000000300077827 */ /* 0x000fc800078e00ff */
[----:B------:R-:W-:Y:S01]  /*0980*/  IMAD.IADD R2, R0, 0x1, -R7 ;  /* 0x0000000100027824 */ /* 0x000fe200078e0a07 */
[----:B--2---:R-:W-:-:S04]  /*0990*/  DFMA R18, R14, -R12, 1 ;  /* 0x3ff000000e12742b */ /* 0x004fc8000000080c */
        /* <DEDUP_REMOVED lines=29> */
.L_x_13:
[----:B------:R-:W-:Y:S05]  /*0b70*/  BSYNC.RECONVERGENT B2 ;  /* 0x0000000000027941 */ /* 0x000fea0003800200 */
.L_x_12:
[----:B------:R-:W-:-:S07]  /*0b80*/  DFMA R12, R8, R12, UR16 ;  /* 0x00000010080c7e2b */ /* 0x000fce000800000c */
[----:B------:R2:W-:Y:S04]  /*0b90*/  STG.E.64 desc[UR12][R10.64+0x800], R12 ;  /* 0x0008000c0a007986 */ /* 0x0005e8000c101b0c */
.L_x_11:
[----:B------:R-:W-:Y:S05]  /*0ba0*/  BSYNC.RECONVERGENT B1 ;  /* 0x0000000000017941 */ /* 0x000fea0003800200 */
.L_x_10:
[----:B------:R-:W-:Y:S01]  /*0bb0*/  IADD3 R0, PT, PT, R6, 0x180, RZ ;  /* 0x0000018006007810 */ /* 0x000fe20007ffe0ff */
[----:B------:R-:W-:Y:S03]  /*0bc0*/  BSSY.RECONVERGENT B1, `(.L_x_14) ;  /* 0x000002d000017945 */ /* 0x000fe60003800200 */
[----:B------:R-:W-:-:S13]  /*0bd0*/  ISETP.GE.AND P0, PT, R0, UR8, PT ;  /* 0x0000000800007c0c */ /* 0x000fda000bf06270 */
[----:B------:R-:W-:Y:S05]  /*0be0*/  @P0 BRA `(.L_x_15) ;  /* 0x0000000000a80947 */ /* 0x000fea0003800000 */
[----:B------:R-:W-:Y:S01]  /*0bf0*/  VIADD R0, R0, UR4 ;  /* 0x0000000400007c36 */ /* 0x000fe20008000000 */
[----:B012---:R-:W0:Y:S01]  /*0c00*/  MUFU.RCP64H R13, 2.14748262400000000000e+09 ;  /* 0x41dfffff000d7908 */ /* 0x007e220000001800 */
[----:B------:R-:W-:Y:S01]  /*0c10*/  IMAD.MOV.U32 R6, RZ, RZ, -0x800000 ;  /* 0xff800000ff067424 */ /* 0x000fe200078e00ff */
[----:B------:R-:W-:Y:S01]  /*0c20*/  BSSY.RECONVERGENT B2, `(.L_x_16) ;  /* 0x0000024000027945 */ /* 0x000fe20003800200 */
[----:B------:R-:W-:Y:S02]  /*0c30*/  IMAD R0, R0, 0x3e8, RZ ;  /* 0x000003e800007824 */ /* 0x000fe400078e02ff */
[----:B------:R-:W-:Y:S02]  /*0c40*/  IMAD.MOV.U32 R12, RZ, RZ, 0x1 ;  /* 0x00000001ff0c7424 */ /* 0x000fe400078e00ff */
[----:B------:R-:W-:-:S04]  /*0c50*/  IMAD.HI.U32 R7, R0, 0x3, RZ ;  /* 0x0000000300077827 */ /* 0x000fc800078e00ff */
[----:B------:R-:W-:-:S05]  /*0c60*/  IMAD.IADD R2, R0, 0x1, -R7 ;  /* 0x0000000100027824 */ /* 0x000fca00078e0a07 */
[----:B------:R-:W-:-:S04]  /*0c70*/  LEA.HI R2, R2, R7, RZ, 0x1f ;  /* 0x0000000702027211 */ /* 0x000fc800078ff8ff */
[----:B------:R-:W-:-:S05]  /*0c80*/  SHF.R.U32.HI R7, RZ, 0x1e, R2 ;  /* 0x0000001eff077819 */ /* 0x000fca0000011602 */
[----:B------:R-:W-:-:S05]  /*0c90*/  IMAD R7, R7, -0x7fffffff, R0 ;  /* 0x8000000107077824 */ /* 0x000fca00078e0200 */
[----:B------:R-:W-:Y:S02]  /*0ca0*/  VIMNMX.U32 R0, PT, PT, R7, 0x1, !PT ;  /* 0x0000000107007848 */ /* 0x000fe40007fe0000 */
[----:B------:R-:W-:-:S03]  /*0cb0*/  MOV R7, 0x41dfffff ;  /* 0x41dfffff00077802 */ /* 0x000fc60000000f00 */
[----:B------:R-:W-:-:S05]  /*0cc0*/  IMAD.HI.U32 R2, R0, 0x5e4789c9, RZ ;  /* 0x5e4789c900027827 */ /* 0x000fca00078e00ff */
[----:B------:R-:W-:-:S05]  /*0cd0*/  SHF.R.U32.HI R15, RZ, 0xe, R2 ;  /* 0x0000000eff0f7819 */ /* 0x000fca0000011602 */
[C---:B------:R-:W-:Y:S02]  /*0ce0*/  IMAD R0, R15.reuse, -0xadc8, R0 ;  /* 0xffff52380f007824 */ /* 0x040fe400078e0200 */
[----:B------:R-:W-:Y:S01]  /*0cf0*/  IMAD R19, R15, 0xd47, RZ ;  /* 0x00000d470f137824 */ /* 0x000fe200078e02ff */
[----:B0-----:R-:W-:Y:S01]  /*0d00*/  DFMA R14, R12, -R6, 1 ;  /* 0x3ff000000c0e742b */ /* 0x001fe20000000806 */
[----:B------:R-:W-:-:S03]  /*0d10*/  IMAD R0, R0, 0xbc8f, RZ ;  /* 0x0000bc8f00007824 */ /* 0x000fc600078e02ff */
[----:B------:R-:W-:Y:S02]  /*0d20*/  LOP3.LUT R21, R19, 0x7fffffff, RZ, 0x3c, !PT ;  /* 0x7fffffff13157812 */ /* 0x000fe400078e3cff */
[----:B------:R-:W-:Y:S02]  /*0d30*/  ISETP.GE.U32.AND P0, PT, R0, R19, PT ;  /* 0x000000130000720c */ /* 0x000fe40003f06070 */
[----:B------:R-:W-:-:S08]  /*0d40*/  DFMA R14, R14, R14, R14 ;  /* 0x0000000e0e0e722b */ /* 0x000fd0000000000e */
[----:B------:R-:W-:-:S03]  /*0d50*/  DFMA R14, R12, R14, R12 ;  /* 0x0000000e0c0e722b */ /* 0x000fc6000000000c */
[----:B------:R-:W-:-:S05]  /*0d60*/  @P0 IMAD.MOV R21, RZ, RZ, -R19 ;  /* 0x000000ffff150224 */ /* 0x000fca00078e0a13 */
[----:B------:R-:W-:Y:S01]  /*0d70*/  IADD3 R18, PT, PT, R0, -0x1, R21 ;  /* 0xffffffff00127810 */ /* 0x000fe20007ffe015 */
[----:B------:R-:W-:-:S05]  /*0d80*/  DFMA R12, R14, -R6, 1 ;  /* 0x3ff000000e0c742b */ /* 0x000fca0000000806 */
[----:B------:R-:W0:Y:S03]  /*0d90*/  I2F.F64.U32 R18, R18 ;  /* 0x0000001200127312 */ /* 0x000e260000201800 */
[----:B------:R-:W-:-:S08]  /*0da0*/  DFMA R14, R14, R12, R14 ;  /* 0x0000000c0e0e722b */ /* 0x000fd0000000000e */
        /* <DEDUP_REMOVED lines=9> */
[----:B------:R-:W-:Y:S01]  /*0e40*/  IMAD.MOV.U32 R6, RZ, RZ, R2 ;  /* 0x000000ffff067224 */ /* 0x000fe200078e0002 */
[----:B------:R-:W-:-:S07]  /*0e50*/  MOV R7, R25 ;  /* 0x0000001900077202 */ /* 0x000fce0000000f00 */
.L_x_17:
[----:B------:R-:W-:Y:S05]  /*0e60*/  BSYNC.RECONVERGENT B2 ;  /* 0x0000000000027941 */ /* 0x000fea0003800200 */
.L_x_16:
[----:B------:R-:W-:-:S07]  /*0e70*/  DFMA R6, R8, R6, UR16 ;  /* 0x0000001008067e2b */ /* 0x000fce0008000006 */
[----:B------:R3:W-:Y:S04]  /*0e80*/  STG.E.64 desc[UR12][R10.64+0xc00], R6 ;  /* 0x000c00060a007986 */ /* 0x0007e8000c101b0c */
.L_x_15:
[----:B------:R-:W-:Y:S05]  /*0e90*/  BSYNC.RECONVERGENT B1 ;  /* 0x0000000000017941 */ /* 0x000fea0003800200 */
.L_x_14:
[----:B------:R-:W-:Y:S05]  /*0ea0*/  @P1 BRA `(.L_x_18) ;  /* 0xfffffff000f01947 */ /* 0x000fea000383ffff */
.L_x_1:
[----:B------:R-:W-:-:S13]  /*0eb0*/  ISETP.NE.AND P0, PT, RZ, UR14, PT ;  /* 0x0000000eff007c0c */ /* 0x000fda000bf05270 */
[----:B------:R-:W-:Y:S05]  /*0ec0*/  @!P0 EXIT ;  /* 0x000000000000894d */ /* 0x000fea0003800000 */
[----:B------:R-:W4:Y:S01]  /*0ed0*/  LDCU UR6, c[0x0][0x3b0] ;  /* 0x00007600ff0677ac */ /* 0x000f220008000800 */
[----:B------:R-:W5:Y:S01]  /*0ee0*/  LDCU.64 UR4, c[0x0][0x3a8] ;  /* 0x00007500ff0477ac */ /* 0x000f620008000a00 */
[----:B------:R-:W0:Y:S01]  /*0ef0*/  LDCU.64 UR16, c[0x0][0x398] ;  /* 0x00007300ff1077ac */ /* 0x000e220008000a00 */
[----:B----4-:R-:W-:Y:S01]  /*0f00*/  IMAD.U32 R0, RZ, RZ, UR6 ;  /* 0x00000006ff007e24 */ /* 0x010fe2000f8e00ff */
[----:B------:R-:W-:Y:S02]  /*0f10*/  UIADD3 UR6, UPT, UPT, -UR14, URZ, URZ ;  /* 0x000000ff0e067290 */ /* 0x000fe4000fffe1ff */
[----:B-----5:R-:W-:Y:S02]  /*0f20*/  ULEA UR4, UP0, UR10, UR4, 0x3 ;  /* 0x000000040a047291 */ /* 0x020fe4000f8018ff */
[--C-:B------:R-:W-:Y:S01]  /*0f30*/  IADD3 R5, PT, PT, R0, UR10, R3.reuse ;  /* 0x0000000a00057c10 */ /* 0x100fe2000fffe003 */
[----:B------:R-:W-:Y:S01]  /*0f40*/  IMAD R3, R4, 0x80, R3 ;  /* 0x0000008004037824 */ /* 0x000fe200078e0203 */
[----:B------:R-:W-:-:S03]  /*0f50*/  ULEA.HI.X UR5, UR10, UR5, UR9, 0x3, UP0 ;  /* 0x000000050a057291 */ /* 0x000fc600080f1c09 */
[----:B------:R-:W-:-:S04]  /*0f60*/  IMAD R5, R4, 0x80, R5 ;  /* 0x0000008004057824 */ /* 0x000fc800078e0205 */
[----:B0-----:R-:W-:-:S07]  /*0f70*/  IMAD R4, R5, 0x3e8, RZ ;  /* 0x000003e805047824 */ /* 0x001fce00078e02ff */
.L_x_23:
[----:B------:R-:W-:Y:S01]  /*0f80*/  ISETP.GE.AND P0, PT, R3, UR8, PT ;  /* 0x0000000803007c0c */ /* 0x000fe2000bf06270 */
[----:B------:R-:W-:Y:S01]  /*0f90*/  UIADD3 UR6, UPT, UPT, UR6, 0x1, URZ ;  /* 0x0000000106067890 */ /* 0x000fe2000fffe0ff */
[----:B------:R-:W-:Y:S03]  /*0fa0*/  BSSY.RECONVERGENT B1, `(.L_x_19) ;  /* 0x000002e000017945 */ /* 0x000fe60003800200 */
[----:B------:R-:W-:-:S08]  /*0fb0*/  UISETP.NE.AND UP0, UPT, UR6, URZ, UPT ;  /* 0x000000ff0600728c */ /* 0x000fd0000bf05270 */
[----:B0-----:R-:W-:Y:S05]  /*0fc0*/  @P0 BRA `(.L_x_20) ;  /* 0x0000000000ac0947 */ /* 0x001fea0003800000 */
[----:B------:R-:W-:Y:S01]  /*0fd0*/  IMAD.HI.U32 R5, R4, 0x3, RZ ;  /* 0x0000000304057827 */ /* 0x000fe200078e00ff */
[----:B-123--:R-:W0:Y:S01]  /*0fe0*/  MUFU.RCP64H R11, 2.14748262400000000000e+09 ;  /* 0x41dfffff000b7908 */ /* 0x00ee220000001800 */
[----:B------:R-:W-:Y:S02]  /*0ff0*/  BSSY.RECONVERGENT B2, `(.L_x_21) ;  /* 0x0000023000027945 */ /* 0x000fe40003800200 */
[----:B------:R-:W-:Y:S01]  /*1000*/  IMAD.MOV.U32 R6, RZ, RZ, -0x800000 ;  /* 0xff800000ff067424 */ /* 0x000fe200078e00ff */
[----:B------:R-:W-:Y:S01]  /*1010*/  IADD3 R0, PT, PT, -R5, R4, RZ ;  /* 0x0000000405007210 */ /* 0x000fe20007ffe1ff */
[----:B------:R-:W-:Y:S02]  /*1020*/  IMAD.MOV.U32 R7, RZ, RZ, 0x41dfffff ;  /* 0x41dfffffff077424 */ /* 0x000fe400078e00ff */
[----:B------:R-:W-:Y:S01]  /*1030*/  IMAD.MOV.U32 R10, RZ, RZ, 0x1 ;  /* 0x00000001ff0a7424 */ /* 0x000fe200078e00ff */
[----:B------:R-:W-:-:S04]  /*1040*/  LEA.HI R0, R0, R5, RZ, 0x1f ;  /* 0x0000000500007211 */ /* 0x000fc800078ff8ff */
[----:B------:R-:W-:-:S05]  /*1050*/  SHF.R.U32.HI R5, RZ, 0x1e, R0 ;  /* 0x0000001eff057819 */ /* 0x000fca0000011600 */
[----:B------:R-:W-:Y:S01]  /*1060*/  IMAD R5, R5, -0x7fffffff, R4 ;  /* 0x8000000105057824 */ /* 0x000fe200078e0204 */
[----:B0-----:R-:W-:-:S04]  /*1070*/  DFMA R12, R10, -R6, 1 ;  /* 0x3ff000000a0c742b */ /* 0x001fc80000000806 */
[----:B------:R-:W-:-:S04]  /*1080*/  VIMNMX.U32 R5, PT, PT, R5, 0x1, !PT ;  /* 0x0000000105057848 */ /* 0x000fc80007fe0000 */
[----:B------:R-:W-:Y:S01]  /*1090*/  DFMA R12, R12, R12, R12 ;  /* 0x0000000c0c0c722b */ /* 0x000fe2000000000c */
[----:B------:R-:W-:-:S05]  /*10a0*/  IMAD.HI.U32 R0, R5, 0x5e4789c9, RZ ;  /* 0x5e4789c905007827 */ /* 0x000fca00078e00ff */
[----:B------:R-:W-:Y:S02]  /*10b0*/  SHF.R.U32.HI R0, RZ, 0xe, R0 ;  /* 0x0000000eff007819 */ /* 0x000fe40000011600 */
[----:B------:R-:W-:-:S03]  /*10c0*/  DFMA R12, R10, R12, R10 ;  /* 0x0000000c0a0c722b */ /* 0x000fc6000000000a */
[C---:B------:R-:W-:Y:S02]  /*10d0*/  IMAD R5, R0.reuse, -0xadc8, R5 ;  /* 0xffff523800057824 */ /* 0x040fe400078e0205 */
[----:B------:R-:W-:Y:S02]  /*10e0*/  IMAD R0, R0, 0xd47, RZ ;  /* 0x00000d4700007824 */ /* 0x000fe400078e02ff */
[----:B------:R-:W-:Y:S01]  /*10f0*/  IMAD R5, R5, 0xbc8f, RZ ;  /* 0x0000bc8f05057824 */ /* 0x000fe200078e02ff */
[----:B------:R-:W-:Y:S02]  /*1100*/  DFMA R10, R12, -R6, 1 ;  /* 0x3ff000000c0a742b */ /* 0x000fe40000000806 */
[----:B------:R-:W-:Y:S02]  /*1110*/  LOP3.LUT R2, R0, 0x7fffffff, RZ, 0x3c, !PT ;  /* 0x7fffffff00027812 */ /* 0x000fe400078e3cff */
[----:B------:R-:W-:-:S04]  /*1120*/  ISETP.GE.U32.AND P0, PT, R5, R0, PT ;  /* 0x000000000500720c */ /* 0x000fc80003f06070 */
[----:B------:R-:W-:-:S09]  /*1130*/  DFMA R12, R12, R10, R12 ;  /* 0x0000000a0c0c722b */ /* 0x000fd2000000000c */
        /* <DEDUP_REMOVED lines=14> */
.L_x_22:
[----:B------:R-:W-:Y:S05]  /*1220*/  BSYNC.RECONVERGENT B2 ;  /* 0x0000000000027941 */ /* 0x000fea0003800200 */
.L_x_21:
[----:B------:R-:W-:Y:S01]  /*1230*/  MOV R11, UR5 ;  /* 0x00000005000b7c02 */ /* 0x000fe20008000f00 */
[----:B------:R-:W-:Y:S01]  /*1240*/  IMAD.U32 R10, RZ, RZ, UR4 ;  /* 0x00000004ff0a7e24 */ /* 0x000fe2000f8e00ff */
[----:B------:R-:W-:-:S03]  /*1250*/  DFMA R6, R8, R6, UR16 ;  /* 0x0000001008067e2b */ /* 0x000fc60008000006 */
[----:B------:R-:W-:-:S05]  /*1260*/  IMAD.WIDE R10, R3, 0x8, R10 ;  /* 0x00000008030a7825 */ /* 0x000fca00078e020a */
[----:B------:R0:W-:Y:S03]  /*1270*/  STG.E.64 desc[UR12][R10.64], R6 ;  /* 0x000000060a007986 */ /* 0x0001e6000c101b0c */
.L_x_20:
[----:B------:R-:W-:Y:S05]  /*1280*/  BSYNC.RECONVERGENT B1 ;  /* 0x0000000000017941 */ /* 0x000fea0003800200 */
.L_x_19:
[----:B------:R-:W-:Y:S02]  /*1290*/  VIADD R3, R3, 0x80 ;  /* 0x0000008003037836 */ /* 0x000fe40000000000 */
[----:B------:R-:W-:Y:S01]  /*12a0*/  VIADD R4, R4, 0x1f400 ;  /* 0x0001f40004047836 */ /* 0x000fe20000000000 */
[----:B------:R-:W-:Y:S06]  /*12b0*/  BRA.U UP0, `(.L_x_23) ;  /* 0xfffffffd00307547 */ /* 0x000fec000b83ffff */
[----:B------:R-:W-:Y:S05]  /*12c0*/  EXIT ;  /* 0x000000000000794d */ /* 0x000fea0003800000 */
.L_x_0:
        /* <DEDUP_REMOVED lines=12> */
[----:B------:R-:W-:Y:S01]  /*1390*/  MOV R3, UR4 ;  /* 0x0000000400037c02 */ /* 0x000fe20008000f00 */
[--C-:B------:R-:W-:Y:S01]  /*13a0*/  IMAD.MOV.U32 R9, RZ, RZ, R30.reuse ;  /* 0x000000ffff097224 */ /* 0x100fe200078e001e */
[----:B------:R-:W1:Y:S02]  /*13b0*/  LDCU.64 UR16, c[0x0][0x398] ;  /* 0x00007300ff1077ac */ /* 0x000e640008000a00 */
[----:B------:R-:W-:-:S05]  /*13c0*/  IADD3 R28, PT, PT, R3, UR10, R30 ;  /* 0x0000000a031c7c10 */ /* 0x000fca000fffe01e */
[----:B------:R-:W-:-:S04]  /*13d0*/  IMAD R28, R28, 0x3e8, RZ ;  /* 0x000003e81c1c7824 */ /* 0x000fc800078e02ff */
[C---:B------:R-:W-:Y:S01]  /*13e0*/  VIADD R8, R28.reuse, 0x1f400 ;  /* 0x0001f4001c087836 */ /* 0x040fe20000000000 */
[C---:B------:R-:W-:Y:S01]  /*13f0*/  IADD3 R7, PT, PT, R28.reuse, 0x3e800, RZ ;  /* 0x0003e8001c077810 */ /* 0x040fe20007ffe0ff */
[----:B------:R-:W-:Y:S01]  /*1400*/  VIADD R6, R28, 0x5dc00 ;  /* 0x0005dc001c067836 */ /* 0x000fe20000000000 */
[----:B0-----:R-:W-:Y:S02]  /*1410*/  ULEA UR8, UP0, UR10, UR6, 0x3 ;  /* 0x000000060a087291 */ /* 0x001fe4000f8018ff */
[----:B------:R-:W-:Y:S02]  /*1420*/  ULOP3.LUT UR6, UR5, 0x7ffffffc, URZ, 0xc0, !UPT ;  /* 0x7ffffffc05067892 */ /* 0x000fe4000f8ec0ff */
[----:B------:R-:W-:Y:S02]  /*1430*/  ULEA.HI.X UR5, UR10, UR7, UR9, 0x3, UP0 ;  /* 0x000000070a057291 */ /* 0x000fe400080f1c09 */
[----:B------:R-:W-:Y:S02]  /*1440*/  UIADD3 UR4, UP0, UPT, UR8, 0x800, URZ ;  /* 0x0000080008047890 */ /* 0x000fe4000ff1e0ff */
[----:B------:R-:W-:Y:S01]  /*1450*/  IMAD.U32 R29, RZ, RZ, UR6 ;  /* 0x00000006ff1d7e24 */ /* 0x000fe2000f8e00ff */
[----:B------:R-:W-:-:S02]  /*1460*/  UIADD3 UR7, UPT, UPT, -UR6, URZ, URZ ;  /* 0x000000ff06077290 */ /* 0x000fc4000fffe1ff */
[----:B-1----:R-:W-:-:S12]  /*1470*/  UIADD3.X UR5, UPT, UPT, URZ, UR5, URZ, UP0, !UPT ;  /* 0x00000005ff057290 */ /* 0x002fd800087fe4ff */
.L_x_33:
[C---:B0-----:R-:W-:Y:S01]  /*1480*/  IMAD.HI.U32 R3, R28.reuse, 0x3, RZ ;  /* 0x000000031c037827 */ /* 0x041fe200078e00ff */
[----:B------:R-:W0:Y:S01]  /*1490*/  MUFU.RCP64H R5, 2.14748262400000000000e+09 ;  /* 0x41dfffff00057908 */ /* 0x000e220000001800 */
[----:B------:R-:W-:Y:S02]  /*14a0*/  BSSY.RECONVERGENT B1, `(.L_x_25) ;  /* 0x0000035000017945 */ /* 0x000fe40003800200 */
[----:B------:R-:W-:Y:S02]  /*14b0*/  IMAD.IADD R0, R28, 0x1, -R3 ;  /* 0x000000011c007824 */ /* 0x000fe400078e0a03 */
[----:B------:R-:W-:-:S03]  /*14c0*/  IMAD.MOV.U32 R4, RZ, RZ, 0x1 ;  /* 0x00000001ff047424 */ /* 0x000fc600078e00ff */
[----:B------:R-:W-:-:S04]  /*14d0*/  LEA.HI R0, R0, R3, RZ, 0x1f ;  /* 0x0000000300007211 */ /* 0x000fc800078ff8ff */
[----:B------:R-:W-:-:S05]  /*14e0*/  SHF.R.U32.HI R3, RZ, 0x1e, R0 ;  /* 0x0000001eff037819 */ /* 0x000fca0000011600 */
[----:B------:R-:W-:-:S05]  /*14f0*/  IMAD R3, R3, -0x7fffffff, R28 ;  /* 0x8000000103037824 */ /* 0x000fca00078e021c */
[----:B------:R-:W-:Y:S02]  /*1500*/  VIMNMX.U32 R0, PT, PT, R3, 0x1, !PT ;  /* 0x0000000103007848 */ /* 0x000fe40007fe0000 */
[----:B------:R-:W-:-:S03]  /*1510*/  MOV R3, 0x41dfffff ;  /* 0x41dfffff00037802 */ /* 0x000fc60000000f00 */
[----:B------:R-:W-:-:S05]  /*1520*/  IMAD.HI.U32 R2, R0, 0x5e4789c9, RZ ;  /* 0x5e4789c900027827 */ /* 0x000fca00078e00ff */
[----:B------:R-:W-:Y:S01]  /*1530*/  SHF.R.U32.HI R13, RZ, 0xe, R2 ;  /* 0x0000000eff0d7819 */ /* 0x000fe20000011602 */
[----:B------:R-:W-:-:S04]  /*1540*/  IMAD.MOV.U32 R2, RZ, RZ, -0x800000 ;  /* 0xff800000ff027424 */ /* 0x000fc800078e00ff */
        /* <DEDUP_REMOVED lines=12> */
[----:B------:R-:W-:Y:S01]  /*1610*/  DFMA R4, R12, R4, R12 ;  /* 0x000000040c04722b */ /* 0x000fe2000000000c */
[----:B------:R-:W-:-:S07]  /*1620*/  IMAD.HI.U32 R13, R6, 0x3, RZ ;  /* 0x00000003060d7827 */ /* 0x000fce00078e00ff */
[----:B0-----:R-:W-:Y:S01]  /*1630*/  DMUL R14, R4, R18 ;  /* 0x00000012040e7228 */ /* 0x001fe20000000000 */
[----:B------:R-:W-:-:S07]  /*1640*/  FSETP.GEU.AND P1, PT, |R19|, 6.5827683646048100446e-37, PT ;  /* 0x036000001300780b */ /* 0x000fce0003f2e200 */
[----:B------:R-:W-:-:S08]  /*1650*/  DFMA R2, R14, -R2, R18 ;  /* 0x800000020e02722b */ /* 0x000fd00000000012 */
[----:B------:R-:W-:Y:S01]  /*1660*/  DFMA R14, R4, R2, R14 ;  /* 0x00000002040e722b */ /* 0x000fe2000000000e */
[----:B------:R-:W-:-:S04]  /*1670*/  IMAD.HI.U32 R3, R8, 0x3, RZ ;  /* 0x0000000308037827 */ /* 0x000fc800078e00ff */
[----:B------:R-:W-:-:S05]  /*1680*/  IMAD.HI.U32 R2, R7, 0x3, RZ ;  /* 0x0000000307027827 */ /* 0x000fca00078e00ff */
[----:B------:R-:W-:Y:S01]  /*1690*/  FFMA R12, RZ, 27.999998092651367188, R15 ;  /* 0x41dfffffff0c7823 */ /* 0x000fe2000000000f */
[----:B------:R-:W-:Y:S01]  /*16a0*/  IMAD.IADD R0, R8, 0x1, -R3 ;  /* 0x0000000108007824 */ /* 0x000fe200078e0a03 */
[----:B------:R-:W-:Y:S01]  /*16b0*/  IADD3 R5, PT, PT, -R2, R7, RZ ;  /* 0x0000000702057210 */ /* 0x000fe20007ffe1ff */
[----:B------:R-:W-:Y:S02]  /*16c0*/  IMAD.IADD R4, R6, 0x1, -R13 ;  /* 0x0000000106047824 */ /* 0x000fe400078e0a0d */
[----:B------:R-:W-:Y:S01]  /*16d0*/  FSETP.GT.AND P0, PT, |R12|, 1.469367938527859385e-39, PT ;  /* 0x001000000c00780b */ /* 0x000fe20003f04200 */
[----:B------:R-:W-:Y:S01]  /*16e0*/  IMAD.U32 R12, RZ, RZ, UR4 ;  /* 0x00000004ff0c7e24 */ /* 0x000fe2000f8e00ff */
[----:B------:R-:W-:Y:S02]  /*16f0*/  LEA.HI R0, R0, R3, RZ, 0x1f ;  /* 0x0000000300007211 */ /* 0x000fe400078ff8ff */
[----:B------:R-:W-:Y:S02]  /*1700*/  LEA.HI R2, R5, R2, RZ, 0x1f ;  /* 0x0000000205027211 */ /* 0x000fe400078ff8ff */
[----:B------:R-:W-:Y:S01]  /*1710*/  LEA.HI R4, R4, R13, RZ, 0x1f ;  /* 0x0000000d04047211 */ /* 0x000fe200078ff8ff */
[----:B------:R-:W-:Y:S01]  /*1720*/  IMAD.U32 R13, RZ, RZ, UR5 ;  /* 0x00000005ff0d7e24 */ /* 0x000fe2000f8e00ff */
[----:B------:R-:W-:-:S02]  /*1730*/  SHF.R.U32.HI R5, RZ, 0x1e, R0 ;  /* 0x0000001eff057819 */ /* 0x000fc40000011600 */
[----:B------:R-:W-:Y:S01]  /*1740*/  SHF.R.U32.HI R2, RZ, 0x1e, R2 ;  /* 0x0000001eff027819 */ /* 0x000fe20000011602 */
[----:B------:R-:W-:Y:S01]  /*1750*/  IMAD.WIDE R12, R9, 0x8, R12 ;  /* 0x00000008090c7825 */ /* 0x000fe200078e020c */
[----:B------:R-:W-:-:S03]  /*1760*/  SHF.R.U32.HI R3, RZ, 0x1e, R4 ;  /* 0x0000001eff037819 */ /* 0x000fc60000011604 */
[----:B------:R-:W-:Y:S02]  /*1770*/  IMAD R5, R5, -0x7fffffff, R8 ;  /* 0x8000000105057824 */ /* 0x000fe400078e0208 */
[----:B------:R-:W-:Y:S02]  /*1780*/  IMAD R4, R2, -0x7fffffff, R7 ;  /* 0x8000000102047824 */ /* 0x000fe400078e0207 */
[----:B------:R-:W-:Y:S01]  /*1790*/  IMAD R3, R3, -0x7fffffff, R6 ;  /* 0x8000000103037824 */ /* 0x000fe200078e0206 */
[----:B------:R-:W-:Y:S06]  /*17a0*/  @P0 BRA P1, `(.L_x_26) ;  /* 0x0000000000100947 */ /* 0x000fec0000800000 */
[----:B------:R-:W-:-:S07]  /*17b0*/  MOV R32, 0x17d0 ;  /* 0x000017d000207802 */ /* 0x000fce0000000f00 */
[----:B------:R-:W-:Y:S05]  /*17c0*/  CALL.REL.NOINC `($__internal_0_$__cuda_sm20_div_rn_f64_full) ;  /* 0x0000000800d07944 */ /* 0x000fea0003c00000 */
[----:B------:R-:W-:Y:S01]  /*17d0*/  MOV R14, R2 ;  /* 0x00000002000e7202 */ /* 0x000fe20000000f00 */
[----:B------:R-:W-:-:S07]  /*17e0*/  IMAD.MOV.U32 R15, RZ, RZ, R25 ;  /* 0x000000ffff0f7224 */ /* 0x000fce00078e0019 */
.L_x_26:
[----:B------:R-:W-:Y:S05]  /*17f0*/  BSYNC.RECONVERGENT B1 ;  /* 0x0000000000017941 */ /* 0x000fea0003800200 */
.L_x_25:
[----:B------:R-:W-:Y:S01]  /*1800*/  VIMNMX.U32 R5, PT, PT, R5, 0x1, !PT ;  /* 0x0000000105057848 */ /* 0x000fe20007fe0000 */
[----:B------:R-:W0:Y:S01]  /*1810*/  MUFU.RCP64H R19, 2.14748262400000000000e+09 ;  /* 0x41dfffff00137908 */ /* 0x000e220000001800 */
[----:B------:R-:W-:Y:S02]  /*1820*/  HFMA2 R18, -RZ, RZ, 0, 5.9604644775390625e-08 ;  /* 0x00000001ff127431 */ /* 0x000fe400000001ff */
[----:B------:R-:W-:Y:S01]  /*1830*/  IMAD.MOV.U32 R20, RZ, RZ, -0x800000 ;  /* 0xff800000ff147424 */ /* 0x000fe200078e00ff */
[----:B------:R-:W-:Y:S01]  /*1840*/  BSSY.RECONVERGENT B1, `(.L_x_27) ;  /* 0x000001e000017945 */ /* 0x000fe20003800200 */
[----:B------:R-:W-:-:S04]  /*1850*/  IMAD.HI.U32 R0, R5, 0x5e4789c9, RZ ;  /* 0x5e4789c905007827 */ /* 0x000fc800078e00ff */
[----:B------:R-:W-:Y:S01]  /*1860*/  IMAD.MOV.U32 R21, RZ, RZ, 0x41dfffff ;  /* 0x41dfffffff157424 */ /* 0x000fe200078e00ff */
        /* <DEDUP_REMOVED lines=11> */
[----:B------:R-:W-:-:S03]  /*1920*/  DFMA R22, R24, -R20, 1 ;  /* 0x3ff000001816742b */ /* 0x000fc60000000814 */
[----:B------:R-:W0:Y:S05]  /*1930*/  I2F.F64.U32 R18, R2 ;  /* 0x0000000200127312 */ /* 0x000e2a0000201800 */
[----:B------:R-:W-:-:S08]  /*1940*/  DFMA R24, R24, R22, R24 ;  /* 0x000000161818722b */ /* 0x000fd00000000018 */
[----:B0-----:R-:W-:Y:S01]  /*1950*/  DMUL R22, R24, R18 ;  /* 0x0000001218167228 */ /* 0x001fe20000000000 */
[----:B------:R-:W-:-:S07]  /*1960*/  FSETP.GEU.AND P1, PT, |R19|, 6.5827683646048100446e-37, PT ;  /* 0x036000001300780b */ /* 0x000fce0003f2e200 */
[----:B------:R-:W-:Y:S02]  /*1970*/  DFMA R26, R22, -R20, R18 ;  /* 0x80000014161a722b */ /* 0x000fe40000000012 */
[----:B------:R-:W-:-:S06]  /*1980*/  DFMA R20, R10, R14, UR16 ;  /* 0x000000100a147e2b */ /* 0x000fcc000800000e */
[----:B------:R-:W-:Y:S01]  /*1990*/  DFMA R14, R24, R26, R22 ;  /* 0x0000001a180e722b */ /* 0x000fe20000000016 */
[----:B------:R0:W-:Y:S09]  /*19a0*/  STG.E.64 desc[UR12][R12.64+-0x800], R20 ;  /* 0xfff800140c007986 */ /* 0x0001f2000c101b0c */
[----:B------:R-:W-:-:S05]  /*19b0*/  FFMA R0, RZ, 27.999998092651367188, R15 ;  /* 0x41dfffffff007823 */ /* 0x000fca000000000f */
[----:B------:R-:W-:-:S13]  /*19c0*/  FSETP.GT.AND P0, PT, |R0|, 1.469367938527859385e-39, PT ;  /* 0x001000000000780b */ /* 0x000fda0003f04200 */
[----:B0-----:R-:W-:Y:S05]  /*19d0*/  @P0 BRA P1, `(.L_x_28) ;  /* 0x0000000000100947 */ /* 0x001fea0000800000 */
[----:B------:R-:W-:-:S07]  /*19e0*/  MOV R32, 0x1a00 ;  /* 0x00001a0000207802 */ /* 0x000fce0000000f00 */
[----:B------:R-:W-:Y:S05]  /*19f0*/  CALL.REL.NOINC `($__internal_0_$__cuda_sm20_div_rn_f64_full) ;  /* 0x0000000800447944 */ /* 0x000fea0003c00000 */
[----:B------:R-:W-:Y:S02]  /*1a00*/  IMAD.MOV.U32 R14, RZ, RZ, R2 ;  /* 0x000000ffff0e7224 */ /* 0x000fe400078e0002 */
[----:B------:R-:W-:-:S07]  /*1a10*/  IMAD.MOV.U32 R15, RZ, RZ, R25 ;  /* 0x000000ffff0f7224 */ /* 0x000fce00078e0019 */
.L_x_28:
[----:B------:R-:W-:Y:S05]  /*1a20*/  BSYNC.RECONVERGENT B1 ;  /* 0x0000000000017941 */ /* 0x000fea0003800200 */
.L_x_27:
[----:B------:R-:W-:Y:S01]  /*1a30*/  VIMNMX.U32 R0, PT, PT, R4, 0x1, !PT ;  /* 0x0000000104007848 */ /* 0x000fe20007fe0000 */
[----:B------:R-:W0:Y:S01]  /*1a40*/  MUFU.RCP64H R19, 2.14748262400000000000e+09 ;  /* 0x41dfffff00137908 */ /* 0x000e220000001800 */
[----:B------:R-:W-:Y:S01]  /*1a50*/  MOV R4, 0xff800000 ;  /* 0xff80000000047802 */ /* 0x000fe20000000f00 */
[----:B------:R-:W-:Y:S01]  /*1a60*/  IMAD.MOV.U32 R5, RZ, RZ, 0x41dfffff ;  /* 0x41dfffffff057424 */ /* 0x000fe200078e00ff */
[----:B------:R-:W-:Y:S01]  /*1a70*/  DFMA R14, R10, R14, UR16 ;  /* 0x000000100a0e7e2b */ /* 0x000fe2000800000e */
[----:B------:R-:W-:Y:S01]  /*1a80*/  IMAD.HI.U32 R2, R0, 0x5e4789c9, RZ ;  /* 0x5e4789c900027827 */ /* 0x000fe200078e00ff */
[----:B------:R-:W-:Y:S03]  /*1a90*/  BSSY.RECONVERGENT B1, `(.L_x_29) ;  /* 0x000001c000017945 */ /* 0x000fe60003800200 */
[----:B------:R-:W-:Y:S01]  /*1aa0*/  IMAD.MOV.U32 R18, RZ, RZ, 0x1 ;  /* 0x00000001ff127424 */ /* 0x000fe200078e00ff */
[----:B------:R-:W-:Y:S01]  /*1ab0*/  SHF.R.U32.HI R21, RZ, 0xe, R2 ;  /* 0x0000000eff157819 */ /* 0x000fe20000011602 */
[----:B------:R1:W-:Y:S04]  /*1ac0*/  STG.E.64 desc[UR12][R12.64+-0x400], R14 ;  /* 0xfffc000e0c007986 */ /* 0x0003e8000c101b0c */
[----:B------:R-:W-:-:S02]  /*1ad0*/  IMAD R0, R21, -0xadc8, R0 ;  /* 0xffff523815007824 */ /* 0x000fc400078e0200 */
        /* <DEDUP_REMOVED lines=18> */
[----:B-1----:R-:W-:Y:S05]  /*1c00*/  @P0 BRA P1, `(.L_x_30) ;  /* 0x0000000000100947 */ /* 0x002fea0000800000 */
[----:B------:R-:W-:-:S07]  /*1c10*/  MOV R32, 0x1c30 ;  /* 0x00001c3000207802 */ /* 0x000fce0000000f00 */
[----:B------:R-:W-:Y:S05]  /*1c20*/  CALL.REL.NOINC `($__internal_0_$__cuda_sm20_div_rn_f64_full) ;  /* 0x0000000400b87944 */ /* 0x000fea0003c00000 */
[----:B------:R-:W-:Y:S01]  /*1c30*/  MOV R4, R2 ;  /* 0x0000000200047202 */ /* 0x000fe20000000f00 */
[----:B------:R-:W-:-:S07]  /*1c40*/  IMAD.MOV.U32 R5, RZ, RZ, R25 ;  /* 0x000000ffff057224 */ /* 0x000fce00078e0019 */
.L_x_30:
[----:B------:R-:W-:Y:S05]  /*1c50*/  BSYNC.RECONVERGENT B1 ;  /* 0x0000000000017941 */ /* 0x000fea0003800200 */
.L_x_29:
[----:B------:R-:W-:Y:S01]  /*1c60*/  VIMNMX.U32 R0, PT, PT, R3, 0x1, !PT ;  /* 0x0000000103007848 */ /* 0x000fe20007fe0000 */
[----:B------:R-:W0:Y:S01]  /*1c70*/  MUFU.RCP64H R15, 2.14748262400000000000e+09 ;  /* 0x41dfffff000f7908 */ /* 0x000e220000001800 */
[----:B------:R-:W-:Y:S02]  /*1c80*/  HFMA2 R14, -RZ, RZ, 0, 5.9604644775390625e-08 ;  /* 0x00000001ff0e7431 */ /* 0x000fe400000001ff */
[----:B------:R-:W-:Y:S01]  /*1c90*/  IMAD.MOV.U32 R3, RZ, RZ, 0x41dfffff ;  /* 0x41dfffffff037424 */ /* 0x000fe200078e00ff */
[----:B------:R-:W-:Y:S01]  /*1ca0*/  DFMA R4, R10, R4, UR16 ;  /* 0x000000100a047e2b */ /* 0x000fe20008000004 */
[----:B------:R-:W-:Y:S01]  /*1cb0*/  IMAD.HI.U32 R2, R0, 0x5e4789c9, RZ ;  /* 0x5e4789c900027827 */ /* 0x000fe200078e00ff */
[----:B------:R-:W-:Y:S04]  /*1cc0*/  BSSY.RECONVERGENT B1, `(.L_x_31) ;  /* 0x000001b000017945 */ /* 0x000fe80003800200 */
[----:B------:R-:W-:Y:S01]  /*1cd0*/  SHF.R.U32.HI R19, RZ, 0xe, R2 ;  /* 0x0000000eff137819 */ /* 0x000fe20000011602 */
[----:B------:R-:W-:Y:S01]  /*1ce0*/  IMAD.MOV.U32 R2, RZ, RZ, -0x800000 ;  /* 0xff800000ff027424 */ /* 0x000fe200078e00ff */
[----:B------:R1:W-:Y:S03]  /*1cf0*/  STG.E.64 desc[UR12][R12.64], R4 ;  /* 0x000000040c007986 */ /* 0x0003e6000c101b0c */
        /* <DEDUP_REMOVED lines=22> */
[----:B------:R-:W-:-:S07]  /*1e60*/  IMAD.MOV.U32 R3, RZ, RZ, R25 ;  /* 0x000000ffff037224 */ /* 0x000fce00078e0019 */
.L_x_32:
[----:B------:R-:W-:Y:S05]  /*1e70*/  BSYNC.RECONVERGENT B1 ;  /* 0x0000000000017941 */ /* 0x000fea0003800200 */
.L_x_31:
[----:B------:R-:W-:Y:S01]  /*1e80*/  DFMA R2, R10, R2, UR16 ;  /* 0x000000100a027e2b */ /* 0x000fe20008000002 */
[----:B------:R-:W-:Y:S01]  /*1e90*/  UIADD3 UR7, UPT, UPT, UR7, 0x4, URZ ;  /* 0x0000000407077890 */ /* 0x000fe2000fffe0ff */
[----:B------:R-:W-:Y:S01]  /*1ea0*/  VIADD R28, R28, 0x7d000 ;  /* 0x0007d0001c1c7836 */ /* 0x000fe20000000000 */
[----:B------:R-:W-:Y:S01]  /*1eb0*/  IADD3 R8, PT, PT, R8, 0x7d000, RZ ;  /* 0x0007d00008087810 */ /* 0x000fe20007ffe0ff */
[----:B------:R-:W-:Y:S01]  /*1ec0*/  VIADD R7, R7, 0x7d000 ;  /* 0x0007d00007077836 */ /* 0x000fe20000000000 */
[----:B------:R-:W-:Y:S01]  /*1ed0*/  UISETP.NE.AND UP0, UPT, UR7, URZ, UPT ;  /* 0x000000ff0700728c */ /* 0x000fe2000bf05270 */
[----:B------:R-:W-:Y:S01]  /*1ee0*/  VIADD R9, R9, 0x200 ;  /* 0x0000020009097836 */ /* 0x000fe20000000000 */
[----:B------:R0:W-:Y:S01]  /*1ef0*/  STG.E.64 desc[UR12][R12.64+0x400], R2 ;  /* 0x000400020c007986 */ /* 0x0001e2000c101b0c */
[----:B------:R-:W-:-:S06]  /*1f00*/  VIADD R6, R6, 0x7d000 ;  /* 0x0007d00006067836 */ /* 0x000fcc0000000000 */
[----:B------:R-:W-:Y:S05]  /*1f10*/  BRA.U UP0, `(.L_x_33) ;  /* 0xfffffff500587547 */ /* 0x000fea000b83ffff */
.L_x_24:
[----:B------:R-:W-:-:S13]  /*1f20*/  ISETP.NE.AND P0, PT, RZ, UR14, PT ;  /* 0x0000000eff007c0c */ /* 0x000fda000bf05270 */
[----:B------:R-:W-:Y:S05]  /*1f30*/  @!P0 EXIT ;  /* 0x000000000000894d */ /* 0x000fea0003800000 */
[----:B------:R-:W0:Y:S01]  /*1f40*/  LDCU UR6, c[0x0][0x3b0] ;  /* 0x00007600ff0677ac */ /* 0x000e220008000800 */
[----:B------:R-:W1:Y:S01]  /*1f50*/  LDCU.64 UR4, c[0x0][0x3a8] ;  /* 0x00007500ff0477ac */ /* 0x000e620008000a00 */
[----:B------:R-:W2:Y:S01]  /*1f60*/  LDCU.64 UR16, c[0x0][0x398] ;  /* 0x00007300ff1077ac */ /* 0x000ea20008000a00 */
[----:B0-----:R-:W-:-:S04]  /*1f70*/  MOV R3, UR6 ;  /* 0x0000000600037c02 */ /* 0x001fc80008000f00 */
[----:B------:R-:W-:Y:S01]  /*1f80*/  IADD3 R0, PT, PT, R3, UR10, R30 ;  /* 0x0000000a03007c10 */ /* 0x000fe2000fffe01e */
[----:B-1----:R-:W-:Y:S02]  /*1f90*/  ULEA UR6, UP0, UR10, UR4, 0x3 ;  /* 0x000000040a067291 */ /* 0x002fe4000f8018ff */
[----:B------:R-:W-:Y:S02]  /*1fa0*/  UIADD3 UR4, UPT, UPT, -UR14, URZ, URZ ;  /* 0x000000ff0e047290 */ /* 0x000fe4000fffe1ff */
[C---:B------:R-:W-:Y:S01]  /*1fb0*/  IMAD R3, R29.reuse, 0x80, R0 ;  /* 0x000000801d037824 */ /* 0x040fe200078e0200 */
[----:B------:R-:W-:Y:S01]  /*1fc0*/  ULEA.HI.X UR7, UR10, UR5, UR9, 0x3, UP0 ;  /* 0x000000050a077291 */ /* 0x000fe200080f1c09 */
[----:B------:R-:W-:Y:S02]  /*1fd0*/  IMAD R29, R29, 0x80, R30 ;  /* 0x000000801d1d7824 */ /* 0x000fe400078e021e */
[----:B--2---:R-:W-:-:S09]  /*1fe0*/  IMAD R3, R3, 0x3e8, RZ ;  /* 0x000003e803037824 */ /* 0x004fd200078e02ff */
.L_x_36:
[C---:B------:R-:W-:Y:S01]  /*1ff0*/  IMAD.HI.U32 R0, R3.reuse, 0x3, RZ ;  /* 0x0000000303007827 */ /* 0x040fe200078e00ff */
[----:B0-----:R-:W0:Y:S01]  /*2000*/  MUFU.RCP64H R7, 2.14748262400000000000e+09 ;  /* 0x41dfffff00077908 */ /* 0x001e220000001800 */
[----:B------:R-:W-:Y:S01]  /*2010*/  MOV R4, 0xff800000 ;  /* 0xff80000000047802 */ /* 0x000fe20000000f00 */
[----:B------:R-:W-:Y:S01]  /*2020*/  BSSY.RECONVERGENT B1, `(.L_x_34) ;  /* 0x0000025000017945 */ /* 0x000fe20003800200 */
[----:B------:R-:W-:Y:S02]  /*2030*/  IMAD.IADD R5, R3, 0x1, -R0 ;  /* 0x0000000103057824 */ /* 0x000fe400078e0a00 */
[----:B------:R-:W-:-:S03]  /*2040*/  IMAD.MOV.U32 R6, RZ, RZ, 0x1 ;  /* 0x00000001ff067424 */ /* 0x000fc600078e00ff */
[----:B------:R-:W-:-:S04]  /*2050*/  LEA.HI R5, R5, R0, RZ, 0x1f ;  /* 0x0000000005057211 */ /* 0x000fc800078ff8ff */
[----:B------:R-:W-:Y:S01]  /*2060*/  SHF.R.U32.HI R0, RZ, 0x1e, R5 ;  /* 0x0000001eff007819 */ /* 0x000fe20000011605 */
[----:B------:R-:W-:-:S04]  /*2070*/  IMAD.MOV.U32 R5, RZ, RZ, 0x41dfffff ;  /* 0x41dfffffff057424 */ /* 0x000fc800078e00ff */
[----:B------:R-:W-:-:S05]  /*2080*/  IMAD R0, R0, -0x7fffffff, R3 ;  /* 0x8000000100007824 */ /* 0x000fca00078e0203 */
[----:B------:R-:W-:-:S05]  /*2090*/  VIMNMX.U32 R0, PT, PT, R0, 0x1, !PT ;  /* 0x0000000100007848 */ /* 0x000fca0007fe0000 */
        /* <DEDUP_REMOVED lines=17> */
[----:B------:R-:W-:-:S08]  /*21b0*/  DFMA R4, R6, -R4, R18 ;  /* 0x800000040604722b */ /* 0x000fd00000000012 */
[----:B------:R-:W-:Y:S01]  /*21c0*/  DFMA R6, R8, R4, R6 ;  /* 0x000000040806722b */ /* 0x000fe20000000006 */
[----:B------:R-:W-:Y:S01]  /*21d0*/  MOV R4, UR6 ;  /* 0x0000000600047c02 */ /* 0x000fe20008000f00 */
[----:B------:R-:W-:-:S04]  /*21e0*/  IMAD.U32 R5, RZ, RZ, UR7 ;  /* 0x00000007ff057e24 */ /* 0x000fc8000f8e00ff */
[----:B------:R-:W-:-:S04]  /*21f0*/  IMAD.WIDE R4, R29, 0x8, R4 ;  /* 0x000000081d047825 */ /* 0x000fc800078e0204 */
[----:B------:R-:W-:-:S05]  /*2200*/  FFMA R0, RZ, 27.999998092651367188, R7 ;  /* 0x41dfffffff007823 */ /* 0x000fca0000000007 */
[----:B------:R-:W-:-:S13]  /*2210*/  FSETP.GT.AND P0, PT, |R0|, 1.469367938527859385e-39, PT ;  /* 0x001000000000780b */ /* 0x000fda0003f04200 */
[----:B------:R-:W-:Y:S05]  /*2220*/  @P0 BRA P1, `(.L_x_35) ;  /* 0x0000000000100947 */ /* 0x000fea0000800000 */
[----:B------:R-:W-:-:S07]  /*2230*/  MOV R32, 0x2250 ;  /* 0x0000225000207802 */ /* 0x000fce0000000f00 */
[----:B------:R-:W-:Y:S05]  /*2240*/  CALL.REL.NOINC `($__internal_0_$__cuda_sm20_div_rn_f64_full) ;  /* 0x0000000000307944 */ /* 0x000fea0003c00000 */
[----:B------:R-:W-:Y:S02]  /*2250*/  IMAD.MOV.U32 R6, RZ, RZ, R2 ;  /* 0x000000ffff067224 */ /* 0x000fe400078e0002 */
[----:B------:R-:W-:-:S07]  /*2260*/  IMAD.MOV.U32 R7, RZ, RZ, R25 ;  /* 0x000000ffff077224 */ /* 0x000fce00078e0019 */
.L_x_35:
[----:B------:R-:W-:Y:S05]  /*2270*/  BSYNC.RECONVERGENT B1 ;  /* 0x0000000000017941 */ /* 0x000fea0003800200 */
.L_x_34:
[----:B------:R-:W-:Y:S01]  /*2280*/  UIADD3 UR5, UPT, UPT, UR4, 0x1, URZ ;  /* 0x0000000104057890 */ /* 0x000fe2000fffe0ff */
[----:B------:R-:W-:-:S05]  /*2290*/  DFMA R6, R10, R6, UR16 ;  /* 0x000000100a067e2b */ /* 0x000fca0008000006 */
[----:B------:R-:W-:Y:S02]  /*22a0*/  ISETP.NE.AND P0, PT, RZ, UR5, PT ;  /* 0x00000005ff007c0c */ /* 0x000fe4000bf05270 */
[----:B------:R0:W-:Y:S11]  /*22b0*/  STG.E.64 desc[UR12][R4.64], R6 ;  /* 0x0000000604007986 */ /* 0x0001f6000c101b0c */
[----:B------:R-:W-:Y:S05]  /*22c0*/  @!P0 EXIT ;  /* 0x000000000000894d */ /* 0x000fea0003800000 */
[----:B------:R-:W-:Y:S01]  /*22d0*/  IADD3 R29, PT, PT, R29, 0x80, RZ ;  /* 0x000000801d1d7810 */ /* 0x000fe20007ffe0ff */
[----:B------:R-:W-:Y:S01]  /*22e0*/  VIADD R3, R3, 0x1f400 ;  /* 0x0001f40003037836 */ /* 0x000fe20000000000 */
[----:B------:R-:W-:Y:S01]  /*22f0*/  UMOV UR4, UR5 ;  /* 0x0000000500047c82 */ /* 0x000fe20008000000 */
[----:B------:R-:W-:Y:S05]  /*2300*/  BRA `(.L_x_36) ;  /* 0xfffffffc00387947 */ /* 0x000fea000383ffff */
        .weak           $__internal_0_$__cuda_sm20_div_rn_f64_full
        .type           $__internal_0_$__cuda_sm20_div_rn_f64_full,@function
        .size           $__internal_0_$__cuda_sm20_div_rn_f64_full,(.L_x_89 - $__internal_0_$__cuda_sm20_div_rn_f64_full)
$__internal_0_$__cuda_sm20_div_rn_f64_full:
[C---:B------:R-:W-:Y:S01]  /*2310*/  FSETP.GEU.AND P0, PT, |R17|.reuse, 1.469367938527859385e-39, PT ;  /* 0x001000001100780b */ /* 0x040fe20003f0e200 */
[----:B------:R-:W-:Y:S01]  /*2320*/  IMAD.U32 R16, RZ, RZ, UR15 ;  /* 0x0000000fff107e24 */ /* 0x000fe2000f8e00ff */
[----:B------:R-:W-:Y:S01]  /*2330*/  LOP3.LUT R0, R17, 0x800fffff, RZ, 0xc0, !PT ;  /* 0x800fffff11007812 */ /* 0x000fe200078ec0ff */
[----:B------:R-:W-:Y:S01]  /*2340*/  IMAD.U32 R14, RZ, RZ, UR15 ;  /* 0x0000000fff0e7e24 */ /* 0x000fe2000f8e00ff */
[----:B------:R-:W-:Y:S01]  /*2350*/  MOV R22, 0x1 ;  /* 0x0000000100167802 */ /* 0x000fe20000000f00 */
[----:B------:R-:W-:Y:S01]  /*2360*/  BSSY.RECONVERGENT B0, `(.L_x_37) ;  /* 0x0000053000007945 */ /* 0x000fe20003800200 */
[----:B------:R-:W-:Y:S01]  /*2370*/  LOP3.LUT R15, R0, 0x3ff00000, RZ, 0xfc, !PT ;  /* 0x3ff00000000f7812 */ /* 0x000fe200078efcff */
[----:B------:R-:W-:Y:S01]  /*2380*/  IMAD.MOV.U32 R0, RZ, RZ, 0x1ca00000 ;  /* 0x1ca00000ff007424 */ /* 0x000fe200078e00ff */
[C---:B------:R-:W-:Y:S02]  /*2390*/  FSETP.GEU.AND P3, PT, |R19|.reuse, 1.469367938527859385e-39, PT ;  /* 0x001000001300780b */ /* 0x040fe40003f6e200 */
[----:B------:R-:W-:-:S02]  /*23a0*/  LOP3.LUT R2, R19, 0x7ff00000, RZ, 0xc0, !PT ;  /* 0x7ff0000013027812 */ /* 0x000fc400078ec0ff */
[----:B------:R-:W-:Y:S01]  /*23b0*/  LOP3.LUT R31, R17, 0x7ff00000, RZ, 0xc0, !PT ;  /* 0x7ff00000111f7812 */ /* 0x000fe200078ec0ff */
[----:B------:R-:W-:-:S03]  /*23c0*/  @!P0 DMUL R14, R16, 8.98846567431157953865e+307 ;  /* 0x7fe00000100e8828 */ /* 0x000fc60000000000 */
[----:B------:R-:W-:-:S03]  /*23d0*/  ISETP.GE.U32.AND P2, PT, R2, R31, PT ;  /* 0x0000001f0200720c */ /* 0x000fc60003f46070 */
[----:B------:R-:W0:Y:S02]  /*23e0*/  MUFU.RCP64H R23, R15 ;  /* 0x0000000f00177308 */ /* 0x000e240000001800 */
[----:B------:R-:W-:Y:S01]  /*23f0*/  @!P3 LOP3.LUT R21, R17, 0x7ff00000, RZ, 0xc0, !PT ;  /* 0x7ff000001115b812 */ /* 0x000fe200078ec0ff */
[----:B------:R-:W-:Y:S01]  /*2400*/  @!P3 IMAD.MOV.U32 R26, RZ, RZ, RZ ;  /* 0x000000ffff1ab224 */ /* 0x000fe200078e00ff */
[----:B------:R-:W-:Y:S02]  /*2410*/  @!P0 LOP3.LUT R31, R15, 0x7ff00000, RZ, 0xc0, !PT ;  /* 0x7ff000000f1f8812 */ /* 0x000fe400078ec0ff */
[----:B------:R-:W-:Y:S02]  /*2420*/  @!P3 ISETP.GE.U32.AND P4, PT, R2, R21, PT ;  /* 0x000000150200b20c */ /* 0x000fe40003f86070 */
[----:B------:R-:W-:-:S04]  /*2430*/  SEL R21, R0, 0x63400000, !P2 ;  /* 0x6340000000157807 */ /* 0x000fc80005000000 */
[----:B------:R-:W-:Y:S01]  /*2440*/  LOP3.LUT R21, R21, 0x800fffff, R19, 0xf8, !PT ;  /* 0x800fffff15157812 */ /* 0x000fe200078ef813 */
[----:B0-----:R-:W-:-:S08]  /*2450*/  DFMA R24, R22, -R14, 1 ;  /* 0x3ff000001618742b */ /* 0x001fd0000000080e */
[----:B------:R-:W-:-:S08]  /*2460*/  DFMA R24, R24, R24, R24 ;  /* 0x000000181818722b */ /* 0x000fd00000000018 */
[----:B------:R-:W-:Y:S01]  /*2470*/  DFMA R22, R22, R24, R22 ;  /* 0x000000181616722b */ /* 0x000fe20000000016 */
[----:B------:R-:W-:-:S04]  /*2480*/  @!P3 SEL R25, R0, 0x63400000, !P4 ;  /* 0x634000000019b807 */ /* 0x000fc80006000000 */
[----:B------:R-:W-:-:S03]  /*2490*/  @!P3 LOP3.LUT R20, R25, 0x80000000, R19, 0xf8, !PT ;  /* 0x800000001914b812 */ /* 0x000fc600078ef813 */
[----:B------:R-:W-:Y:S01]  /*24a0*/  DFMA R24, R22, -R14, 1 ;  /* 0x3ff000001618742b */ /* 0x000fe2000000080e */
[----:B------:R-:W-:Y:S01]  /*24b0*/  @!P3 LOP3.LUT R27, R20, 0x100000, RZ, 0xfc, !PT ;  /* 0x00100000141bb812 */ /* 0x000fe200078efcff */
[----:B------:R-:W-:-:S06]  /*24c0*/  IMAD.MOV.U32 R20, RZ, RZ, R18 ;  /* 0x000000ffff147224 */ /* 0x000fcc00078e0012 */
[----:B------:R-:W-:Y:S02]  /*24d0*/  DFMA R22, R22, R24, R22 ;  /* 0x000000181616722b */ /* 0x000fe40000000016 */
[----:B------:R-:W-:-:S08]  /*24e0*/  @!P3 DFMA R20, R20, 2, -R26 ;  /* 0x400000001414b82b */ /* 0x000fd0000000081a */
[----:B------:R-:W-:-:S08]  /*24f0*/  DMUL R24, R22, R20 ;  /* 0x0000001416187228 */ /* 0x000fd00000000000 */
[----:B------:R-:W-:-:S08]  /*2500*/  DFMA R26, R24, -R14, R20 ;  /* 0x8000000e181a722b */ /* 0x000fd00000000014 */
[----:B------:R-:W-:Y:S01]  /*2510*/  DFMA R26, R22, R26, R24 ;  /* 0x0000001a161a722b */ /* 0x000fe20000000018 */
[----:B------:R-:W-:Y:S01]  /*2520*/  MOV R22, R2 ;  /* 0x0000000200167202 */ /* 0x000fe20000000f00 */
[----:B------:R-:W-:Y:S01]  /*2530*/  VIADD R24, R31, 0xffffffff ;  /* 0xffffffff1f187836 */ /* 0x000fe20000000000 */
[----:B------:R-:W-:-:S05]  /*2540*/  @!P3 LOP3.LUT R22, R21, 0x7ff00000, RZ, 0xc0, !PT ;  /* 0x7ff000001516b812 */ /* 0x000fca00078ec0ff */
[----:B------:R-:W-:-:S05]  /*2550*/  VIADD R23, R22, 0xffffffff ;  /* 0xffffffff16177836 */ /* 0x000fca0000000000 */
[----:B------:R-:W-:-:S04]  /*2560*/  ISETP.GT.U32.AND P0, PT, R23, 0x7feffffe, PT ;  /* 0x7feffffe1700780c */ /* 0x000fc80003f04070 */
[----:B------:R-:W-:-:S13]  /*2570*/  ISETP.GT.U32.OR P0, PT, R24, 0x7feffffe, P0 ;  /* 0x7feffffe1800780c */ /* 0x000fda0000704470 */
[----:B------:R-:W-:Y:S05]  /*2580*/  @P0 BRA `(.L_x_38) ;  /* 0x00000000006c0947 */ /* 0x000fea0003800000 */
[----:B------:R-:W-:Y:S01]  /*2590*/  LOP3.LUT R19, R17, 0x7ff00000, RZ, 0xc0, !PT ;  /* 0x7ff0000011137812 */ /* 0x000fe200078ec0ff */
[----:B------:R-:W-:-:S03]  /*25a0*/  IMAD.MOV.U32 R22, RZ, RZ, RZ ;  /* 0x000000ffff167224 */ /* 0x000fc600078e00ff */
[CC--:B------:R-:W-:Y:S02]  /*25b0*/  VIADDMNMX R18, R2.reuse, -R19.reuse, 0xb9600000, !PT ;  /* 0xb960000002127446 */ /* 0x0c0fe40007800913 */
[----:B------:R-:W-:Y:S02]  /*25c0*/  ISETP.GE.U32.AND P0, PT, R2, R19, PT ;  /* 0x000000130200720c */ /* 0x000fe40003f06070 */
[----:B------:R-:W-:Y:S02]  /*25d0*/  VIMNMX R18, PT, PT, R18, 0x46a00000, PT ;  /* 0x46a0000012127848 */ /* 0x000fe40003fe0100 */
[----:B------:R-:W-:-:S05]  /*25e0*/  SEL R19, R0, 0x63400000, !P0 ;  /* 0x6340000000137807 */ /* 0x000fca0004000000 */
[----:B------:R-:W-:-:S05]  /*25f0*/  IMAD.IADD R18, R18, 0x1, -R19 ;  /* 0x0000000112127824 */ /* 0x000fca00078e0a13 */
[----:B------:R-:W-:-:S06]  /*2600*/  IADD3 R23, PT, PT, R18, 0x7fe00000, RZ ;  /* 0x7fe0000012177810 */ /* 0x000fcc0007ffe0ff */
[----:B------:R-:W-:-:S10]  /*2610*/  DMUL R24, R26, R22 ;  /* 0x000000161a187228 */ /* 0x000fd40000000000 */
[----:B------:R-:W-:-:S13]  /*2620*/  FSETP.GTU.AND P0, PT, |R25|, 1.469367938527859385e-39, PT ;  /* 0x001000001900780b */ /* 0x000fda0003f0c200 */
[----:B------:R-:W-:Y:S05]  /*2630*/  @P0 BRA `(.L_x_39) ;  /* 0x0000000000940947 */ /* 0x000fea0003800000 */
[----:B------:R-:W-:Y:S01]  /*2640*/  DFMA R14, R26, -R14, R20 ;  /* 0x8000000e1a0e722b */ /* 0x000fe20000000014 */
[----:B------:R-:W-:-:S09]  /*2650*/  IMAD.MOV.U32 R22, RZ, RZ, RZ ;  /* 0x000000ffff167224 */ /* 0x000fd200078e00ff */
[C---:B------:R-:W-:Y:S02]  /*2660*/  FSETP.NEU.AND P0, PT, R15.reuse, RZ, PT ;  /* 0x000000ff0f00720b */ /* 0x040fe40003f0d000 */
[----:B------:R-:W-:-:S04]  /*2670*/  LOP3.LUT R0, R15, 0x80000000, R17, 0x48, !PT ;  /* 0x800000000f007812 */ /* 0x000fc800078e4811 */
[----:B------:R-:W-:-:S07]  /*2680*/  LOP3.LUT R23, R0, R23, RZ, 0xfc, !PT ;  /* 0x0000001700177212 */ /* 0x000fce00078efcff */
[----:B------:R-:W-:Y:S05]  /*2690*/  @!P0 BRA `(.L_x_39) ;  /* 0x00000000007c8947 */ /* 0x000fea0003800000 */
[----:B------:R-:W-:Y:S01]  /*26a0*/  IMAD.MOV R15, RZ, RZ, -R18 ;  /* 0x000000ffff0f7224 */ /* 0x000fe200078e0a12 */
[----:B------:R-:W-:-:S06]  /*26b0*/  MOV R14, RZ ;  /* 0x000000ff000e7202 */ /* 0x000fcc0000000f00 */
[----:B------:R-:W-:Y:S02]  /*26c0*/  DFMA R14, R24, -R14, R26 ;  /* 0x8000000e180e722b */ /* 0x000fe4000000001a */
[----:B------:R-:W-:-:S04]  /*26d0*/  DMUL.RP R26, R26, R22 ;  /* 0x000000161a1a7228 */ /* 0x000fc80000008000 */
[----:B------:R-:W-:-:S04]  /*26e0*/  IADD3 R14, PT, PT, -R18, -0x43300000, RZ ;  /* 0xbcd00000120e7810 */ /* 0x000fc80007ffe1ff */
[----:B------:R-:W-:Y:S02]  /*26f0*/  FSETP.NEU.AND P0, PT, |R15|, R14, PT ;  /* 0x0000000e0f00720b */ /* 0x000fe40003f0d200 */
[----:B------:R-:W-:Y:S02]  /*2700*/  LOP3.LUT R15, R27, R0, RZ, 0x3c, !PT ;  /* 0x000000001b0f7212 */ /* 0x000fe400078e3cff */
[----:B------:R-:W-:Y:S02]  /*2710*/  FSEL R24, R26, R24, !P0 ;  /* 0x000000181a187208 */ /* 0x000fe40004000000 */
[----:B------:R-:W-:Y:S01]  /*2720*/  FSEL R25, R15, R25, !P0 ;  /* 0x000000190f197208 */ /* 0x000fe20004000000 */
[----:B------:R-:W-:Y:S06]  /*2730*/  BRA `(.L_x_39) ;  /* 0x0000000000547947 */ /* 0x000fec0003800000 */
.L_x_38:
[----:B------:R-:W-:-:S14]  /*2740*/  DSETP.NAN.AND P0, PT, R18, R18, PT ;  /* 0x000000121200722a */ /* 0x000fdc0003f08000 */
[----:B------:R-:W-:Y:S05]  /*2750*/  @P0 BRA `(.L_x_40) ;  /* 0x0000000000440947 */ /* 0x000fea0003800000 */
[----:B------:R-:W-:-:S14]  /*2760*/  DSETP.NAN.AND P0, PT, R16, R16, PT ;  /* 0x000000101000722a */ /* 0x000fdc0003f08000 */
[----:B------:R-:W-:Y:S05]  /*2770*/  @P0 BRA `(.L_x_41) ;  /* 0x0000000000300947 */ /* 0x000fea0003800000 */
[----:B------:R-:W-:Y:S01]  /*2780*/  ISETP.NE.AND P0, PT, R22, R31, PT ;  /* 0x0000001f1600720c */ /* 0x000fe20003f05270 */
[----:B------:R-:W-:Y:S02]  /*2790*/  IMAD.MOV.U32 R24, RZ, RZ, 0x0 ;  /* 0x00000000ff187424 */ /* 0x000fe400078e00ff */
[----:B------:R-:W-:-:S10]  /*27a0*/  IMAD.MOV.U32 R25, RZ, RZ, -0x80000 ;  /* 0xfff80000ff197424 */ /* 0x000fd400078e00ff */
[----:B------:R-:W-:Y:S05]  /*27b0*/  @!P0 BRA `(.L_x_39) ;  /* 0x0000000000348947 */ /* 0x000fea0003800000 */
[----:B------:R-:W-:Y:S02]  /*27c0*/  ISETP.NE.AND P0, PT, R22, 0x7ff00000, PT ;  /* 0x7ff000001600780c */ /* 0x000fe40003f05270 */
[----:B------:R-:W-:Y:S02]  /*27d0*/  LOP3.LUT R25, R19, 0x80000000, R17, 0x48, !PT ;  /* 0x8000000013197812 */ /* 0x000fe400078e4811 */
[----:B------:R-:W-:-:S13]  /*27e0*/  ISETP.EQ.OR P0, PT, R31, RZ, !P0 ;  /* 0x000000ff1f00720c */ /* 0x000fda0004702670 */
[----:B------:R-:W-:Y:S01]  /*27f0*/  @P0 LOP3.LUT R0, R25, 0x7ff00000, RZ, 0xfc, !PT ;  /* 0x7ff0000019000812 */ /* 0x000fe200078efcff */
[----:B------:R-:W-:Y:S01]  /*2800*/  @!P0 IMAD.MOV.U32 R24, RZ, RZ, RZ ;  /* 0x000000ffff188224 */ /* 0x000fe200078e00ff */
[----:B------:R-:W-:-:S03]  /*2810*/  @P0 MOV R24, RZ ;  /* 0x000000ff00180202 */ /* 0x000fc60000000f00 */
[----:B------:R-:W-:Y:S01]  /*2820*/  @P0 IMAD.MOV.U32 R25, RZ, RZ, R0 ;  /* 0x000000ffff190224 */ /* 0x000fe200078e0000 */
[----:B------:R-:W-:Y:S06]  /*2830*/  BRA `(.L_x_39) ;  /* 0x0000000000147947 */ /* 0x000fec0003800000 */
.L_x_41:
[----:B------:R-:W-:Y:S01]  /*2840*/  LOP3.LUT R25, R17, 0x80000, RZ, 0xfc, !PT ;  /* 0x0008000011197812 */ /* 0x000fe200078efcff */
[----:B------:R-:W-:Y:S01]  /*2850*/  IMAD.MOV.U32 R24, RZ, RZ, R16 ;  /* 0x000000ffff187224 */ /* 0x000fe200078e0010 */
[----:B------:R-:W-:Y:S06]  /*2860*/  BRA `(.L_x_39) ;  /* 0x0000000000087947 */ /* 0x000fec0003800000 */
.L_x_40:
[----:B------:R-:W-:Y:S01]  /*2870*/  LOP3.LUT R25, R19, 0x80000, RZ, 0xfc, !PT ;  /* 0x0008000013197812 */ /* 0x000fe200078efcff */
[----:B------:R-:W-:-:S07]  /*2880*/  IMAD.MOV.U32 R24, RZ, RZ, R18 ;  /* 0x000000ffff187224 */ /* 0x000fce00078e0012 */
.L_x_39:
[----:B------:R-:W-:Y:S05]  /*2890*/  BSYNC.RECONVERGENT B0 ;  /* 0x0000000000007941 */ /* 0x000fea0003800200 */
.L_x_37:
[----:B------:R-:W-:Y:S01]  /*28a0*/  IMAD.MOV.U32 R33, RZ, RZ, 0x0 ;  /* 0x00000000ff217424 */ /* 0x000fe200078e00ff */
[----:B------:R-:W-:-:S03]  /*28b0*/  MOV R2, R24 ;  /* 0x0000001800027202 */ /* 0x000fc60000000f00 */
[----:B------:R-:W-:Y:S05]  /*28c0*/  RET.REL.NODEC R32 `(_ZN3cub18CUB_300001_SM_10006detail9transform16transform_kernelINS2_10policy_hubILb1EN4cuda3std3__45tupleIJN6thrust24THRUST_300001_SM_1000_NS17counting_iteratorIiNSA_11use_defaultESC_SC_EEEEEE10policy1000El10raw_accessNSA_6detail15normal_iteratorINSA_10device_ptrIdEEEEJSD_EEEvT0_iT1_T2_DpNS2_10kernel_argIT3_EE) ;  /* 0xffffffd420cc7950 */ /* 0x000fea0003c3ffff */
.L_x_42:
[----:B------:R-:W-:-:S00]  /*28d0*/  BRA `(.L_x_42) ;  /* 0xfffffffc00fc7947 */ /* 0x000fc0000383ffff */
[----:B------:R-:W-:-:S00]  /*28e0*/  NOP ;  /* 0x0000000000007918 */ /* 0x000fc00000000000 */
        /* <DEDUP_REMOVED lines=9> */
.L_x_89:


//--------------------- .text._ZN3cub18CUB_300001_SM_10006detail9transform16transform_kernelINS2_10policy_hubILb1EN4cuda3std3__45tupleIJN6thrust24THRUST_300001_SM_1000_NS17counting_iteratorIiNSA_11use_defaultESC_SC_EEEEEE10policy1000Ei10raw_accessNSA_6detail15normal_iteratorINSA_10device_ptrIdEEEEJSD_EEEvT0_iT1_T2_DpNS2_10kernel_argIT3_EE --------------------------
	.section	.text._ZN3cub18CUB_300001_SM_10006detail9transform16transform_kernelINS2_10policy_hubILb1EN4cuda3std3__45tupleIJN6thrust24THRUST_300001_SM_1000_NS17counting_iteratorIiNSA_11use_defaultESC_SC_EEEEEE10policy1000Ei10raw_accessNSA_6detail15normal_iteratorINSA_10device_ptrIdEEEEJSD_EEEvT0_iT1_T2_DpNS2_10kernel_argIT3_EE,"ax",@progbits
	.align	128
        .global         _ZN3cub18CUB_300001_SM_10006detail9transform16transform_kernelINS2_10policy_hubILb1EN4cuda3std3__45tupleIJN6thrust24THRUST_300001_SM_1000_NS17counting_iteratorIiNSA_11use_defaultESC_SC_EEEEEE10policy1000Ei10raw_accessNSA_6detail15normal_iteratorINSA_10device_ptrIdEEEEJSD_EEEvT0_iT1_T2_DpNS2_10kernel_argIT3_EE
        .type           _ZN3cub18CUB_300001_SM_10006detail9transform16transform_kernelINS2_10policy_hubILb1EN4cuda3std3__45tupleIJN6thrust24THRUST_300001_SM_1000_NS17counting_iteratorIiNSA_11use_defaultESC_SC_EEEEEE10policy1000Ei10raw_accessNSA_6detail15normal_iteratorINSA_10device_ptrIdEEEEJSD_EEEvT0_iT1_T2_DpNS2_10kernel_argIT3_EE,@function
        .size           _ZN3cub18CUB_300001_SM_10006detail9transform16transform_kernelINS2_10policy_hubILb1EN4cuda3std3__45tupleIJN6thrust24THRUST_300001_SM_1000_NS17counting_iteratorIiNSA_11use_defaultESC_SC_EEEEEE10policy1000Ei10raw_accessNSA_6detail15normal_iteratorINSA_10device_ptrIdEEEEJSD_EEEvT0_iT1_T2_DpNS2_10kernel_argIT3_EE,(.L_x_90 - _ZN3cub18CUB_300001_SM_10006detail9transform16transform_kernelINS2_10policy_hubILb1EN4cuda3std3__45tupleIJN6thrust24THRUST_300001_SM_1000_NS17counting_iteratorIiNSA_11use_defaultESC_SC_EEEEEE10policy1000Ei10raw_accessNSA_6detail15normal_iteratorINSA_10device_ptrIdEEEEJSD_EEEvT0_iT1_T2_DpNS2_10kernel_argIT3_EE)
        .other          _ZN3cub18CUB_300001_SM_10006detail9transform16transform_kernelINS2_10policy_hubILb1EN4cuda3std3__45tupleIJN6thrust24THRUST_300001_SM_1000_NS17counting_iteratorIiNSA_11use_defaultESC_SC_EEEEEE10policy1000Ei10raw_accessNSA_6detail15normal_iteratorINSA_10device_ptrIdEEEEJSD_EEEvT0_iT1_T2_DpNS2_10kernel_argIT3_EE,@"STO_CUDA_ENTRY STV_DEFAULT"
_ZN3cub18CUB_300001_SM_10006detail9transform16transform_kernelINS2_10policy_hubILb1EN4cuda3std3__45tupleIJN6thrust24THRUST_300001_SM_1000_NS17counting_iteratorIiNSA_11use_defaultESC_SC_EEEEEE10policy1000Ei10raw_accessNSA_6detail15normal_iteratorINSA_10device_ptrIdEEEEJSD_EEEvT0_iT1_T2_DpNS2_10kernel_argIT3_EE:
.text._ZN3cub18CUB_300001_SM_10006detail9transform16transform_kernelINS2_10policy_hubILb1EN4cuda3std3__45tupleIJN6thrust24THRUST_300001_SM_1000_NS17counting_iteratorIiNSA_11use_defaultESC_SC_EEEEEE10policy1000Ei10raw_accessNSA_6detail15normal_iteratorINSA_10device_ptrIdEEEEJSD_EEEvT0_iT1_T2_DpNS2_10kernel_argIT3_EE:
[----:B------:R-:W-:Y:S08]  /*0000*/  LDC R1, c[0x0][0x37c] ;  /* 0x0000df00ff017b82 */ /* 0x000ff00000000800 */
[----:B------:R-:W0:Y:S01]  /*0010*/  S2UR UR6, SR_CTAID.X ;  /* 0x00000000000679c3 */ /* 0x000e220000002500 */
[----:B------:R-:W1:Y:S01]  /*0020*/  LDCU.64 UR8, c[0x0][0x380] ;  /* 0x00007000ff0877ac */ /* 0x000e620008000a00 */
[----:B------:R-:W-:Y:S01]  /*0030*/  IMAD.MOV.U32 R17, RZ, RZ, 0x41dfffff ;  /* 0x41dfffffff117424 */ /* 0x000fe200078e00ff */
[----:B------:R-:W2:Y:S01]  /*0040*/  LDCU UR13, c[0x0][0x3a8] ;  /* 0x00007500ff0d77ac */ /* 0x000ea20008000800 */
[----:B------:R-:W3:Y:S01]  /*0050*/  LDCU.64 UR10, c[0x0][0x358] ;  /* 0x00006b00ff0a77ac */ /* 0x000ee20008000a00 */
[----:B------:R-:W-:Y:S01]  /*0060*/  UMOV UR12, 0xff800000 ;  /* 0xff800000000c7882 */ /* 0x000fe20000000000 */
[----:B-1----:R-:W-:-:S04]  /*0070*/  USHF.L.U32 UR5, UR9, 0x7, URZ ;  /* 0x0000000709057899 */ /* 0x002fc800080006ff */
[----:B0-----:R-:W-:-:S04]  /*0080*/  UIMAD UR6, UR5, UR6, URZ ;  /* 0x00000006050672a4 */ /* 0x001fc8000f8e02ff */
[----:B------:R-:W-:Y:S02]  /*0090*/  UIADD3 UR4, UPT, UPT, -UR6, UR8, URZ ;  /* 0x0000000806047290 */ /* 0x000fe4000fffe1ff */
[----:B--2---:R-:W-:Y:S02]  /*00a0*/  UIADD3 UR7, UPT, UPT, UR6, UR13, URZ ;  /* 0x0000000d06077290 */ /* 0x004fe4000fffe0ff */
[----:B------:R-:W-:-:S04]  /*00b0*/  UISETP.LT.AND UP0, UPT, UR5, UR4, UPT ;  /* 0x000000040500728c */ /* 0x000fc8000bf01270 */
[----:B------:R-:W-:Y:S02]  /*00c0*/  USEL UR8, UR5, UR4, UP0 ;  /* 0x0000000405087287 */ /* 0x000fe40008000000 */
[----:B------:R-:W-:-:S09]  /*00d0*/  UISETP.GT.AND UP0, UPT, UR5, UR4, UPT ;  /* 0x000000040500728c */ /* 0x000fd2000bf04270 */
[----:B---3--:R-:W-:Y:S05]  /*00e0*/  BRA.U UP0, `(.L_x_43) ;  /* 0x0000001100007547 */ /* 0x008fea000b800000 */
[----:B------:R-:W-:-:S06]  /*00f0*/  UISETP.GE.AND UP0, UPT, UR9, 0x1, UPT ;  /* 0x000000010900788c */ /* 0x000fcc000bf06270 */
[----:B------:R-:W-:-:S13]  /*0100*/  PLOP3.LUT P0, PT, PT, PT, UP0, 0x80, 0x8 ;  /* 0x000000000008781c */ /* 0x000fda0003f0f008 */
[----:B------:R-:W-:Y:S05]  /*0110*/  @!P0 EXIT ;  /* 0x000000000000894d */ /* 0x000fea0003800000 */
[----:B------:R-:W0:Y:S01]  /*0120*/  LDC.64 R2, c[0x0][0x390] ;  /* 0x0000e400ff027b82 */ /* 0x000e220000000a00 */
[----:B------:R-:W1:Y:S01]  /*0130*/  S2R R30, SR_TID.X ;  /* 0x00000000001e7919 */ /* 0x000e620000002100 */
[----:B------:R-:W-:Y:S01]  /*0140*/  UISETP.GE.U32.AND UP0, UPT, UR9, 0x4, UPT ;  /* 0x000000040900788c */ /* 0x000fe2000bf06070 */
[----:B------:R-:W-:Y:S01]  /*0150*/  IMAD.MOV.U32 R29, RZ, RZ, RZ ;  /* 0x000000ffff1d7224 */ /* 0x000fe200078e00ff */
[----:B------:R-:W-:-:S04]  /*0160*/  ULOP3.LUT UR8, UR9, 0x3, URZ, 0xc0, !UPT ;  /* 0x0000000309087892 */ /* 0x000fc8000f8ec0ff */
[----:B------:R-:W0:Y:S02]  /*0170*/  LDC.64 R10, c[0x0][0x398] ;  /* 0x0000e600ff0a7b82 */ /* 0x000e240000000a00 */
[----:B0-----:R-:W-:Y:S01]  /*0180*/  DADD R10, R10, -R2 ;  /* 0x000000000a0a7229 */ /* 0x001fe20000000802 */
[----:B-1----:R-:W-:Y:S10]  /*0190*/  BRA.U !UP0, `(.L_x_44) ;  /* 0x0000000908e47547 */ /* 0x002ff4000b800000 */
[----:B------:R-:W0:Y:S01]  /*01a0*/  LDCU.64 UR4, c[0x0][0x3a0] ;  /* 0x00007400ff0477ac */ /* 0x000e220008000a00 */
[----:B------:R-:W-:Y:S02]  /*01b0*/  IMAD.U32 R3, RZ, RZ, UR13 ;  /* 0x0000000dff037e24 */ /* 0x000fe4000f8e00ff */
[--C-:B------:R-:W-:Y:S01]  /*01c0*/  IMAD.MOV.U32 R9, RZ, RZ, R30.reuse ;  /* 0x000000ffff097224 */ /* 0x100fe200078e001e */
[----:B------:R-:W-:Y:S02]  /*01d0*/  ULOP3.LUT UR7, UR9, 0x7ffffffc, URZ, 0xc0, !UPT ;  /* 0x7ffffffc09077892 */ /* 0x000fe4000f8ec0ff */
[----:B------:R-:W-:Y:S01]  /*01e0*/  IADD3 R28, PT, PT, R3, UR6, R30 ;  /* 0x00000006031c7c10 */ /* 0x000fe2000fffe01e */
[----:B------:R-:W1:Y:S03]  /*01f0*/  LDCU.64 UR14, c[0x0][0x390] ;  /* 0x00007200ff0e77ac */ /* 0x000e660008000a00 */
[----:B------:R-:W-:Y:S01]  /*0200*/  MOV R29, UR7 ;  /* 0x00000007001d7c02 */ /* 0x000fe20008000f00 */
[----:B------:R-:W-:Y:S01]  /*0210*/  IMAD R28, R28, 0x3e8, RZ ;  /* 0x000003e81c1c7824 */ /* 0x000fe200078e02ff */
[----:B------:R-:W-:-:S03]  /*0220*/  UIADD3 UR9, UPT, UPT, -UR7, URZ, URZ ;  /* 0x000000ff07097290 */ /* 0x000fc6000fffe1ff */
[C---:B------:R-:W-:Y:S02]  /*0230*/  VIADD R8, R28.reuse, 0x1f400 ;  /* 0x0001f4001c087836 */ /* 0x040fe40000000000 */
[C---:B------:R-:W-:Y:S01]  /*0240*/  VIADD R7, R28.reuse, 0x3e800 ;  /* 0x0003e8001c077836 */ /* 0x040fe20000000000 */
[----:B0-----:R-:W-:Y:S01]  /*0250*/  UIMAD.WIDE UR4, UR6, 0x8, UR4 ;  /* 0x00000008060478a5 */ /* 0x001fe2000f8e0204 */
[----:B------:R-:W-:-:S03]  /*0260*/  VIADD R6, R28, 0x5dc00 ;  /* 0x0005dc001c067836 */ /* 0x000fc60000000000 */
[----:B------:R-:W-:-:S04]  /*0270*/  UIADD3 UR13, UP0, UPT, UR4, 0x800, URZ ;  /* 0x00000800040d7890 */ /* 0x000fc8000ff1e0ff */
[----:B-1----:R-:W-:-:S12]  /*0280*/  UIADD3.X UR4, UPT, UPT, URZ, UR5, URZ, UP0, !UPT ;  /* 0x00000005ff047290 */ /* 0x002fd800087fe4ff */
.L_x_53:
        /* <DEDUP_REMOVED lines=8> */
[----:B------:R-:W-:Y:S01]  /*0310*/  VIMNMX.U32 R0, PT, PT, R3, 0x1, !PT ;  /* 0x0000000103007848 */ /* 0x000fe20007fe0000 */
[----:B------:R-:W-:-:S04]  /*0320*/  IMAD.MOV.U32 R3, RZ, RZ, 0x41dfffff ;  /* 0x41dfffffff037424 */ /* 0x000fc800078e00ff */
[----:B------:R-:W-:-:S05]  /*0330*/  IMAD.HI.U32 R2, R0, 0x5e4789c9, RZ ;  /* 0x5e4789c900027827 */ /* 0x000fca00078e00ff */
[----:B------:R-:W-:Y:S02]  /*0340*/  SHF.R.U32.HI R13, RZ, 0xe, R2 ;  /* 0x0000000eff0d7819 */ /* 0x000fe40000011602 */
[----:B------:R-:W-:-:S03]  /*0350*/  MOV R2, 0xff800000 ;  /* 0xff80000000027802 */ /* 0x000fc60000000f00 */
        /* <DEDUP_REMOVED lines=39> */
[----:B------:R-:W-:Y:S05]  /*05d0*/  CALL.REL.NOINC `($__internal_1_$__cuda_sm20_div_rn_f64_full) ;  /* 0x0000001c00107944 */ /* 0x000fea0003c00000 */
[----:B------:R-:W-:Y:S01]  /*05e0*/  MOV R14, R2 ;  /* 0x00000002000e7202 */ /* 0x000fe20000000f00 */
[----:B------:R-:W-:-:S07]  /*05f0*/  IMAD.MOV.U32 R15, RZ, RZ, R25 ;  /* 0x000000ffff0f7224 */ /* 0x000fce00078e0019 */
.L_x_46:
[----:B------:R-:W-:Y:S05]  /*0600*/  BSYNC.RECONVERGENT B1 ;  /* 0x0000000000017941 */ /* 0x000fea0003800200 */
.L_x_45:
        /* <DEDUP_REMOVED lines=31> */
[----:B------:R-:W-:Y:S05]  /*0800*/  CALL.REL.NOINC `($__internal_1_$__cuda_sm20_div_rn_f64_full) ;  /* 0x0000001800847944 */ /* 0x000fea0003c00000 */
[----:B------:R-:W-:Y:S02]  /*0810*/  IMAD.MOV.U32 R14, RZ, RZ, R2 ;  /* 0x000000ffff0e7224 */ /* 0x000fe400078e0002 */
[----:B------:R-:W-:-:S07]  /*0820*/  IMAD.MOV.U32 R15, RZ, RZ, R25 ;  /* 0x000000ffff0f7224 */ /* 0x000fce00078e0019 */
.L_x_48:
[----:B------:R-:W-:Y:S05]  /*0830*/  BSYNC.RECONVERGENT B1 ;  /* 0x0000000000017941 */ /* 0x000fea0003800200 */
.L_x_47:
        /* <DEDUP_REMOVED lines=31> */
[----:B------:R-:W-:Y:S05]  /*0a30*/  CALL.REL.NOINC `($__internal_1_$__cuda_sm20_div_rn_f64_full) ;  /* 0x0000001400f87944 */ /* 0x000fea0003c00000 */
[----:B------:R-:W-:Y:S01]  /*0a40*/  MOV R4, R2 ;  /* 0x0000000200047202 */ /* 0x000fe20000000f00 */
[----:B------:R-:W-:-:S07]  /*0a50*/  IMAD.MOV.U32 R5, RZ, RZ, R25 ;  /* 0x000000ffff057224 */ /* 0x000fce00078e0019 */
.L_x_50:
[----:B------:R-:W-:Y:S05]  /*0a60*/  BSYNC.RECONVERGENT B1 ;  /* 0x0000000000017941 */ /* 0x000fea0003800200 */
.L_x_49:
        /* <DEDUP_REMOVED lines=32> */
[----:B------:R-:W-:-:S07]  /*0c70*/  IMAD.MOV.U32 R3, RZ, RZ, R25 ;  /* 0x000000ffff037224 */ /* 0x000fce00078e0019 */
.L_x_52:
[----:B------:R-:W-:Y:S05]  /*0c80*/  BSYNC.RECONVERGENT B1 ;  /* 0x0000000000017941 */ /* 0x000fea0003800200 */
.L_x_51:
        /* <DEDUP_REMOVED lines=10> */
.L_x_44:
[----:B------:R-:W-:-:S13]  /*0d30*/  ISETP.NE.AND P0, PT, RZ, UR8, PT ;  /* 0x00000008ff007c0c */ /* 0x000fda000bf05270 */
[----:B------:R-:W-:Y:S05]  /*0d40*/  @!P0 EXIT ;  /* 0x000000000000894d */ /* 0x000fea0003800000 */
[----:B------:R-:W0:Y:S01]  /*0d50*/  LDCU UR7, c[0x0][0x3a8] ;  /* 0x00007500ff0777ac */ /* 0x000e220008000800 */
[----:B------:R-:W1:Y:S01]  /*0d60*/  LDCU.64 UR4, c[0x0][0x3a0] ;  /* 0x00007400ff0477ac */ /* 0x000e620008000a00 */
[----:B------:R-:W2:Y:S01]  /*0d70*/  LDCU.64 UR14, c[0x0][0x390] ;  /* 0x00007200ff0e77ac */ /* 0x000ea20008000a00 */
[----:B0-----:R-:W-:Y:S01]  /*0d80*/  MOV R3, UR7 ;  /* 0x0000000700037c02 */ /* 0x001fe20008000f00 */
[----:B------:R-:W-:-:S03]  /*0d90*/  UIADD3 UR7, UPT, UPT, -UR8, URZ, URZ ;  /* 0x000000ff08077290 */ /* 0x000fc6000fffe1ff */
[----:B------:R-:W-:Y:S01]  /*0da0*/  IADD3 R0, PT, PT, R3, UR6, R30 ;  /* 0x0000000603007c10 */ /* 0x000fe2000fffe01e */
[----:B-1----:R-:W-:-:S04]  /*0db0*/  UIMAD.WIDE UR4, UR6, 0x8, UR4 ;  /* 0x00000008060478a5 */ /* 0x002fc8000f8e0204 */
[C---:B------:R-:W-:Y:S02]  /*0dc0*/  IMAD R3, R29.reuse, 0x80, R0 ;  /* 0x000000801d037824 */ /* 0x040fe400078e0200 */
[----:B------:R-:W-:Y:S02]  /*0dd0*/  IMAD R29, R29, 0x80, R30 ;  /* 0x000000801d1d7824 */ /* 0x000fe400078e021e */
[----:B--2---:R-:W-:-:S07]  /*0de0*/  IMAD R3, R3, 0x3e8, RZ ;  /* 0x000003e803037824 */ /* 0x004fce00078e02ff */
.L_x_56:
[C---:B------:R-:W-:Y:S01]  /*0df0*/  IMAD.HI.U32 R0, R3.reuse, 0x3, RZ ;  /* 0x0000000303007827 */ /* 0x040fe200078e00ff */
[----:B0-----:R-:W0:Y:S01]  /*0e00*/  MUFU.RCP64H R7, 2.14748262400000000000e+09 ;  /* 0x41dfffff00077908 */ /* 0x001e220000001800 */
[----:B------:R-:W-:Y:S01]  /*0e10*/  MOV R4, 0xff800000 ;  /* 0xff80000000047802 */ /* 0x000fe20000000f00 */
[----:B------:R-:W-:Y:S01]  /*0e20*/  UIADD3 UR7, UPT, UPT, UR7, 0x1, URZ ;  /* 0x0000000107077890 */ /* 0x000fe2000fffe0ff */
[----:B------:R-:W-:Y:S01]  /*0e30*/  IMAD.IADD R5, R3, 0x1, -R0 ;  /* 0x0000000103057824 */ /* 0x000fe200078e0a00 */
[----:B------:R-:W-:Y:S01]  /*0e40*/  BSSY.RECONVERGENT B1, `(.L_x_54) ;  /* 0x0000024000017945 */ /* 0x000fe20003800200 */
[----:B------:R-:W-:Y:S01]  /*0e50*/  IMAD.MOV.U32 R6, RZ, RZ, 0x1 ;  /* 0x00000001ff067424 */ /* 0x000fe200078e00ff */
[----:B------:R-:W-:Y:S02]  /*0e60*/  UISETP.NE.AND UP0, UPT, UR7, URZ, UPT ;  /* 0x000000ff0700728c */ /* 0x000fe4000bf05270 */
        /* <DEDUP_REMOVED lines=24> */
[----:B------:R-:W-:-:S05]  /*0ff0*/  MOV R4, 0x8 ;  /* 0x0000000800047802 */ /* 0x000fca0000000f00 */
[----:B------:R-:W-:-:S04]  /*1000*/  IMAD.WIDE R4, R29, R4, UR4 ;  /* 0x000000041d047e25 */ /* 0x000fc8000f8e0204 */
[----:B------:R-:W-:-:S05]  /*1010*/  FFMA R0, RZ, 27.999998092651367188, R7 ;  /* 0x41dfffffff007823 */ /* 0x000fca0000000007 */
[----:B------:R-:W-:-:S13]  /*1020*/  FSETP.GT.AND P0, PT, |R0|, 1.469367938527859385e-39, PT ;  /* 0x001000000000780b */ /* 0x000fda0003f04200 */
[----:B------:R-:W-:Y:S05]  /*1030*/  @P0 BRA P1, `(.L_x_55) ;  /* 0x0000000000100947 */ /* 0x000fea0000800000 */
[----:B------:R-:W-:-:S07]  /*1040*/  MOV R32, 0x1060 ;  /* 0x0000106000207802 */ /* 0x000fce0000000f00 */
[----:B------:R-:W-:Y:S05]  /*1050*/  CALL.REL.NOINC `($__internal_1_$__cuda_sm20_div_rn_f64_full) ;  /* 0x0000001000707944 */ /* 0x000fea0003c00000 */
[----:B------:R-:W-:Y:S02]  /*1060*/  IMAD.MOV.U32 R6, RZ, RZ, R2 ;  /* 0x000000ffff067224 */ /* 0x000fe400078e0002 */
[----:B------:R-:W-:-:S07]  /*1070*/  IMAD.MOV.U32 R7, RZ, RZ, R25 ;  /* 0x000000ffff077224 */ /* 0x000fce00078e0019 */
.L_x_55:
[----:B------:R-:W-:Y:S05]  /*1080*/  BSYNC.RECONVERGENT B1 ;  /* 0x0000000000017941 */ /* 0x000fea0003800200 */
.L_x_54:
[----:B------:R-:W-:Y:S01]  /*1090*/  DFMA R6, R10, R6, UR14 ;  /* 0x0000000e0a067e2b */ /* 0x000fe20008000006 */
[----:B------:R-:W-:Y:S01]  /*10a0*/  VIADD R29, R29, 0x80 ;  /* 0x000000801d1d7836 */ /* 0x000fe20000000000 */
[----:B------:R-:W-:-:S05]  /*10b0*/  IADD3 R3, PT, PT, R3, 0x1f400, RZ ;  /* 0x0001f40003037810 */ /* 0x000fca0007ffe0ff */
[----:B------:R0:W-:Y:S01]  /*10c0*/  STG.E.64 desc[UR10][R4.64], R6 ;  /* 0x0000000604007986 */ /* 0x0001e2000c101b0a */
[----:B------:R-:W-:Y:S05]  /*10d0*/  BRA.U UP0, `(.L_x_56) ;  /* 0xfffffffd00447547 */ /* 0x000fea000b83ffff */
[----:B------:R-:W-:Y:S05]  /*10e0*/  EXIT ;  /* 0x000000000000794d */ /* 0x000fea0003800000 */
.L_x_43:
[----:B------:R-:W-:-:S06]  /*10f0*/  UISETP.GE.AND UP0, UPT, UR9, 0x1, UPT ;  /* 0x000000010900788c */ /* 0x000fcc000bf06270 */
[----:B------:R-:W-:-:S13]  /*1100*/  PLOP3.LUT P0, PT, PT, PT, UP0, 0x80, 0x8 ;  /* 0x000000000008781c */ /* 0x000fda0003f0f008 */
[----:B------:R-:W-:Y:S05]  /*1110*/  @!P0 EXIT ;  /* 0x000000000000894d */ /* 0x000fea0003800000 */
[----:B------:R-:W0:Y:S01]  /*1120*/  LDC.64 R4, c[0x0][0x390] ;  /* 0x0000e400ff047b82 */ /* 0x000e220000000a00 */
[----:B------:R-:W1:Y:S01]  /*1130*/  S2R R3, SR_TID.X ;  /* 0x0000000000037919 */ /* 0x000e620000002100 */
[----:B------:R-:W-:Y:S02]  /*1140*/  UISETP.GE.U32.AND UP0, UPT, UR9, 0x4, UPT ;  /* 0x000000040900788c */ /* 0x000fe4000bf06070 */
[----:B------:R-:W-:-:S04]  /*1150*/  ULOP3.LUT UR13, UR9, 0x3, URZ, 0xc0, !UPT ;  /* 0x00000003090d7892 */ /* 0x000fc8000f8ec0ff */
[----:B------:R-:W0:Y:S02]  /*1160*/  LDC.64 R8, c[0x0][0x398] ;  /* 0x0000e600ff087b82 */ /* 0x000e240000000a00 */
[----:B0-----:R-:W-:Y:S01]  /*1170*/  DADD R8, R8, -R4 ;  /* 0x0000000008087229 */ /* 0x001fe20000000804 */
[----:B------:R-:W-:Y:S01]  /*1180*/  IMAD.MOV.U32 R4, RZ, RZ, RZ ;  /* 0x000000ffff047224 */ /* 0x000fe200078e00ff */
[----:B-1----:R-:W-:Y:S09]  /*1190*/  BRA.U !UP0, `(.L_x_57) ;  /* 0x0000000d081c7547 */ /* 0x002ff2000b800000 */
[----:B------:R-:W0:Y:S01]  /*11a0*/  LDCU.64 UR4, c[0x0][0x3a0] ;  /* 0x00007400ff0477ac */ /* 0x000e220008000a00 */
[----:B------:R-:W-:Y:S01]  /*11b0*/  IMAD.MOV.U32 R5, RZ, RZ, RZ ;  /* 0x000000ffff057224 */ /* 0x000fe200078e00ff */
[----:B------:R-:W-:Y:S01]  /*11c0*/  ULOP3.LUT UR9, UR9, 0x7ffffffc, URZ, 0xc0, !UPT ;  /* 0x7ffffffc09097892 */ /* 0x000fe2000f8ec0ff */
[----:B------:R-:W1:Y:S05]  /*11d0*/  LDCU.64 UR14, c[0x0][0x390] ;  /* 0x00007200ff0e77ac */ /* 0x000e6a0008000a00 */
[----:B------:R-:W-:Y:S01]  /*11e0*/  IMAD.U32 R4, RZ, RZ, UR9 ;  /* 0x00000009ff047e24 */ /* 0x000fe2000f8e00ff */
[----:B0-----:R-:W-:-:S12]  /*11f0*/  UIMAD.WIDE UR4, UR6, 0x8, UR4 ;  /* 0x00000008060478a5 */ /* 0x001fd8000f8e0204 */
.L_x_74:
[C---:B---3--:R-:W-:Y:S01]  /*1200*/  LEA R6, R5.reuse, R3, 0x7 ;  /* 0x0000000305067211 */ /* 0x048fe200078e38ff */
[----:B------:R-:W-:Y:S01]  /*1210*/  VIADD R5, R5, 0x4 ;  /* 0x0000000405057836 */ /* 0x000fe20000000000 */
[----:B------:R-:W-:Y:S01]  /*1220*/  BSSY.RECONVERGENT B1, `(.L_x_58) ;  /* 0x0000030000017945 */ /* 0x000fe20003800200 */
[----:B012---:R-:W-:Y:S01]  /*1230*/  IMAD.MOV.U32 R11, RZ, RZ, 0x8 ;  /* 0x00000008ff0b7424 */ /* 0x007fe200078e00ff */
[C---:B------:R-:W-:Y:S02]  /*1240*/  ISETP.GE.AND P0, PT, R6.reuse, UR8, PT ;  /* 0x0000000806007c0c */ /* 0x040fe4000bf06270 */
[----:B------:R-:W-:Y:S01]  /*1250*/  ISETP.NE.AND P1, PT, R5, R4, PT ;  /* 0x000000040500720c */ /* 0x000fe20003f25270 */
[----:B------:R-:W-:-:S10]  /*1260*/  IMAD.WIDE R10, R6, R11, UR4 ;  /* 0x00000004060a7e25 */ /* 0x000fd4000f8e020b */
[----:B------:R-:W-:Y:S05]  /*1270*/  @P0 BRA `(.L_x_59) ;  /* 0x0000000000a80947 */ /* 0x000fea0003800000 */
[----:B------:R-:W-:Y:S01]  /*1280*/  VIADD R0, R6, UR7 ;  /* 0x0000000706007c36 */ /* 0x000fe20008000000 */
[----:B------:R-:W0:Y:S01]  /*1290*/  MUFU.RCP64H R15, 2.14748262400000000000e+09 ;  /* 0x41dfffff000f7908 */ /* 0x000e220000001800 */
[----:B------:R-:W-:Y:S01]  /*12a0*/  IMAD.MOV.U32 R12, RZ, RZ, -0x800000 ;  /* 0xff800000ff0c7424 */ /* 0x000fe200078e00ff */
[----:B------:R-:W-:Y:S01]  /*12b0*/  BSSY.RECONVERGENT B2, `(.L_x_60) ;  /* 0x0000024000027945 */ /* 0x000fe20003800200 */
[----:B------:R-:W-:Y:S02]  /*12c0*/  IMAD R0, R0, 0x3e8, RZ ;  /* 0x000003e800007824 */ /* 0x000fe400078e02ff */
[----:B------:R-:W-:Y:S02]  /*12d0*/  IMAD.MOV.U32 R13, RZ, RZ, 0x41dfffff ;  /* 0x41dfffffff0d7424 */ /* 0x000fe400078e00ff */
[----:B------:R-:W-:-:S04]  /*12e0*/  IMAD.HI.U32 R7, R0, 0x3, RZ ;  /* 0x0000000300077827 */ /* 0x000fc800078e00ff */
[----:B------:R-:W-:Y:S01]  /*12f0*/  IMAD.MOV.U32 R14, RZ, RZ, 0x1 ;  /* 0x00000001ff0e7424 */ /* 0x000fe200078e00ff */
[----:B------:R-:W-:-:S04]  /*1300*/  IADD3 R2, PT, PT, R0, -R7, RZ ;  /* 0x8000000700027210 */ /* 0x000fc80007ffe0ff */
[----:B------:R-:W-:Y:S01]  /*1310*/  LEA.HI R2, R2, R7, RZ, 0x1f ;  /* 0x0000000702027211 */ /* 0x000fe200078ff8ff */
[----:B0-----:R-:W-:-:S03]  /*1320*/  DFMA R18, R14, -R12, 1 ;  /* 0x3ff000000e12742b */ /* 0x001fc6000000080c */
        /* <DEDUP_REMOVED lines=25> */
[----:B-1----:R-:W-:Y:S05]  /*14c0*/  CALL.REL.NOINC `($__internal_1_$__cuda_sm20_div_rn_f64_full) ;  /* 0x0000000c00547944 */ /* 0x002fea0003c00000 */
[----:B------:R-:W-:Y:S02]  /*14d0*/  IMAD.MOV.U32 R12, RZ, RZ, R2 ;  /* 0x000000ffff0c7224 */ /* 0x000fe400078e0002 */
[----:B------:R-:W-:-:S07]  /*14e0*/  IMAD.MOV.U32 R13, RZ, RZ, R25 ;  /* 0x000000ffff0d7224 */ /* 0x000fce00078e0019 */
.L_x_61:
[----:B-1----:R-:W-:Y:S05]  /*14f0*/  BSYNC.RECONVERGENT B2 ;  /* 0x0000000000027941 */ /* 0x002fea0003800200 */
.L_x_60:
[----:B------:R-:W-:-:S07]  /*1500*/  DFMA R12, R8, R12, UR14 ;  /* 0x0000000e080c7e2b */ /* 0x000fce000800000c */
[----:B------:R0:W-:Y:S04]  /*1510*/  STG.E.64 desc[UR10][R10.64], R12 ;  /* 0x0000000c0a007986 */ /* 0x0001e8000c101b0a */
.L_x_59:
[----:B-1----:R-:W-:Y:S05]  /*1520*/  BSYNC.RECONVERGENT B1 ;  /* 0x0000000000017941 */ /* 0x002fea0003800200 */
.L_x_58:
[----:B------:R-:W-:Y:S01]  /*1530*/  VIADD R0, R6, 0x80 ;  /* 0x0000008006007836 */ /* 0x000fe20000000000 */
[----:B------:R-:W-:Y:S04]  /*1540*/  BSSY.RECONVERGENT B1, `(.L_x_62) ;  /* 0x000002d000017945 */ /* 0x000fe80003800200 */
[----:B------:R-:W-:-:S13]  /*1550*/  ISETP.GE.AND P0, PT, R0, UR8, PT ;  /* 0x0000000800007c0c */ /* 0x000fda000bf06270 */
[----:B------:R-:W-:Y:S05]  /*1560*/  @P0 BRA `(.L_x_63) ;  /* 0x0000000000a80947 */ /* 0x000fea0003800000 */
[----:B------:R-:W-:Y:S01]  /*1570*/  IADD3 R0, PT, PT, R0, UR7, RZ ;  /* 0x0000000700007c10 */ /* 0x000fe2000fffe0ff */
[----:B------:R-:W1:Y:S01]  /*1580*/  MUFU.RCP64H R15, 2.14748262400000000000e+09 ;  /* 0x41dfffff000f7908 */ /* 0x000e620000001800 */
[----:B0-----:R-:W-:Y:S01]  /*1590*/  IMAD.MOV.U32 R12, RZ, RZ, -0x800000 ;  /* 0xff800000ff0c7424 */ /* 0x001fe200078e00ff */
[----:B------:R-:W-:Y:S01]  /*15a0*/  MOV R14, 0x1 ;  /* 0x00000001000e7802 */ /* 0x000fe20000000f00 */
[----:B------:R-:W-:Y:S01]  /*15b0*/  IMAD.MOV.U32 R13, RZ, RZ, 0x41dfffff ;  /* 0x41dfffffff0d7424 */ /* 0x000fe200078e00ff */
[----:B------:R-:W-:Y:S01]  /*15c0*/  BSSY.RECONVERGENT B2, `(.L_x_64) ;  /* 0x0000022000027945 */ /* 0x000fe20003800200 */
[----:B------:R-:W-:-:S04]  /*15d0*/  IMAD R0, R0, 0x3e8, RZ ;  /* 0x000003e800007824 */ /* 0x000fc800078e02ff */
[----:B------:R-:W-:-:S04]  /*15e0*/  IMAD.HI.U32 R7, R0, 0x3, RZ ;  /* 0x0000000300077827 */ /* 0x000fc800078e00ff */
[----:B------:R-:W-:Y:S01]  /*15f0*/  IMAD.IADD R2, R0, 0x1, -R7 ;  /* 0x0000000100027824 */ /* 0x000fe200078e0a07 */
[----:B-1----:R-:W-:-:S04]  /*1600*/  DFMA R18, R14, -R12, 1 ;  /* 0x3ff000000e12742b */ /* 0x002fc8000000080c */
        /* <DEDUP_REMOVED lines=26> */
[----:B------:R-:W-:Y:S05]  /*17b0*/  CALL.REL.NOINC `($__internal_1_$__cuda_sm20_div_rn_f64_full) ;  /* 0x0000000800987944 */ /* 0x000fea0003c00000 */
[----:B------:R-:W-:Y:S02]  /*17c0*/  IMAD.MOV.U32 R12, RZ, RZ, R2 ;  /* 0x000000ffff0c7224 */ /* 0x000fe400078e0002 */
[----:B------:R-:W-:-:S07]  /*17d0*/  IMAD.MOV.U32 R13, RZ, RZ, R25 ;  /* 0x000000ffff0d7224 */ /* 0x000fce00078e0019 */
.L_x_65:
[----:B------:R-:W-:Y:S05]  /*17e0*/  BSYNC.RECONVERGENT B2 ;  /* 0x0000000000027941 */ /* 0x000fea0003800200 */
.L_x_64:
[----:B------:R-:W-:-:S07]  /*17f0*/  DFMA R12, R8, R12, UR14 ;  /* 0x0000000e080c7e2b */ /* 0x000fce000800000c */
[----:B------:R1:W-:Y:S04]  /*1800*/  STG.E.64 desc[UR10][R10.64+0x400], R12 ;  /* 0x0004000c0a007986 */ /* 0x0003e8000c101b0a */
.L_x_63:
[----:B------:R-:W-:Y:S05]  /*1810*/  BSYNC.RECONVERGENT B1 ;  /* 0x0000000000017941 */ /* 0x000fea0003800200 */
.L_x_62:
[----:B------:R-:W-:Y:S01]  /*1820*/  IADD3 R0, PT, PT, R6, 0x100, RZ ;  /* 0x0000010006007810 */ /* 0x000fe20007ffe0ff */
[----:B------:R-:W-:Y:S03]  /*1830*/  BSSY.RECONVERGENT B1, `(.L_x_66) ;  /* 0x000002d000017945 */ /* 0x000fe60003800200 */
[----:B------:R-:W-:-:S13]  /*1840*/  ISETP.GE.AND P0, PT, R0, UR8, PT ;  /* 0x0000000800007c0c */ /* 0x000fda000bf06270 */
[----:B------:R-:W-:Y:S05]  /*1850*/  @P0 BRA `(.L_x_67) ;  /* 0x0000000000a80947 */ /* 0x000fea0003800000 */
[----:B------:R-:W-:Y:S01]  /*1860*/  VIADD R0, R0, UR7 ;  /* 0x0000000700007c36 */ /* 0x000fe20008000000 */
[----:B------:R-:W2:Y:S01]  /*1870*/  MUFU.RCP64H R15, 2.14748262400000000000e+09 ;  /* 0x41dfffff000f7908 */ /* 0x000ea20000001800 */
[----:B01----:R-:W-:Y:S01]  /*1880*/  IMAD.MOV.U32 R12, RZ, RZ, -0x800000 ;  /* 0xff800000ff0c7424 */ /* 0x003fe200078e00ff */
[----:B------:R-:W-:Y:S01]  /*1890*/  MOV R13, 0x41dfffff ;  /* 0x41dfffff000d7802 */ /* 0x000fe20000000f00 */
[----:B------:R-:W-:Y:S01]  /*18a0*/  IMAD R0, R0, 0x3e8, RZ ;  /* 0x000003e800007824 */ /* 0x000fe200078e02ff */
[----:B------:R-:W-:Y:S01]  /*18b0*/  BSSY.RECONVERGENT B2, `(.L_x_68) ;  /* 0x0000022000027945 */ /* 0x000fe20003800200 */
[----:B------:R-:W-:Y:S02]  /*18c0*/  IMAD.MOV.U32 R14, RZ, RZ, 0x1 ;  /* 0x00000001ff0e7424 */ /* 0x000fe400078e00ff */
[----:B------:R-:W-:-:S04]  /*18d0*/  IMAD.HI.U32 R7, R0, 0x3, RZ ;  /* 0x0000000300077827 */ /* 0x000fc800078e00ff */
[----:B------:R-:W-:-:S05]  /*18e0*/  IMAD.IADD R2, R0, 0x1, -R7 ;  /* 0x0000000100027824 */ /* 0x000fca00078e0a07 */
[----:B------:R-:W-:Y:S01]  /*18f0*/  LEA.HI R2, R2, R7, RZ, 0x1f ;  /* 0x0000000702027211 */ /* 0x000fe200078ff8ff */
[----:B--2---:R-:W-:-:S03]  /*1900*/  DFMA R18, R14, -R12, 1 ;  /* 0x3ff000000e12742b */ /* 0x004fc6000000080c */
        /* <DEDUP_REMOVED lines=26> */
[----:B------:R-:W-:Y:S01]  /*1ab0*/  IMAD.MOV.U32 R12, RZ, RZ, R2 ;  /* 0x000000ffff0c7224 */ /* 0x000fe200078e0002 */
[----:B------:R-:W-:-:S07]  /*1ac0*/  MOV R13, R25 ;  /* 0x00000019000d7202 */ /* 0x000fce0000000f00 */
.L_x_69:
[----:B------:R-:W-:Y:S05]  /*1ad0*/  BSYNC.RECONVERGENT B2 ;  /* 0x0000000000027941 */ /* 0x000fea0003800200 */
.L_x_68:
[----:B------:R-:W-:-:S07]  /*1ae0*/  DFMA R12, R8, R12, UR14 ;  /* 0x0000000e080c7e2b */ /* 0x000fce000800000c */
[----:B------:R2:W-:Y:S04]  /*1af0*/  STG.E.64 desc[UR10][R10.64+0x800], R12 ;  /* 0x0008000c0a007986 */ /* 0x0005e8000c101b0a */
.L_x_67:
[----:B------:R-:W-:Y:S05]  /*1b00*/  BSYNC.RECONVERGENT B1 ;  /* 0x0000000000017941 */ /* 0x000fea0003800200 */
.L_x_66:
[----:B------:R-:W-:Y:S01]  /*1b10*/  VIADD R0, R6, 0x180 ;  /* 0x0000018006007836 */ /* 0x000fe20000000000 */
[----:B------:R-:W-:Y:S04]  /*1b20*/  BSSY.RECONVERGENT B1, `(.L_x_70) ;  /* 0x000002d000017945 */ /* 0x000fe80003800200 */
[----:B------:R-:W-:-:S13]  /*1b30*/  ISETP.GE.AND P0, PT, R0, UR8, PT ;  /* 0x0000000800007c0c */ /* 0x000fda000bf06270 */
[----:B------:R-:W-:Y:S05]  /*1b40*/  @P0 BRA `(.L_x_71) ;  /* 0x0000000000a80947 */ /* 0x000fea0003800000 */
[----:B------:R-:W-:Y:S01]  /*1b50*/  VIADD R0, R0, UR7 ;  /* 0x0000000700007c36 */ /* 0x000fe20008000000 */
[----:B012---:R-:W0:Y:S01]  /*1b60*/  MUFU.RCP64H R13, 2.14748262400000000000e+09 ;  /* 0x41dfffff000d7908 */ /* 0x007e220000001800 */
[----:B------:R-:W-:Y:S01]  /*1b70*/  MOV R6, 0xff800000 ;  /* 0xff80000000067802 */ /* 0x000fe20000000f00 */
[----:B------:R-:W-:Y:S01]  /*1b80*/  IMAD.MOV.U32 R12, RZ, RZ, 0x1 ;  /* 0x00000001ff0c7424 */ /* 0x000fe200078e00ff */
[----:B------:R-:W-:Y:S01]  /*1b90*/  BSSY.RECONVERGENT B2, `(.L_x_72) ;  /* 0x0000023000027945 */ /* 0x000fe20003800200 */
[----:B------:R-:W-:-:S04]  /*1ba0*/  IMAD R0, R0, 0x3e8, RZ ;  /* 0x000003e800007824 */ /* 0x000fc800078e02ff */
[----:B------:R-:W-:-:S04]  /*1bb0*/  IMAD.HI.U32 R7, R0, 0x3, RZ ;  /* 0x0000000300077827 */ /* 0x000fc800078e00ff */
[----:B------:R-:W-:-:S05]  /*1bc0*/  IMAD.IADD R2, R0, 0x1, -R7 ;  /* 0x0000000100027824 */ /* 0x000fca00078e0a07 */
[----:B------:R-:W-:-:S04]  /*1bd0*/  LEA.HI R2, R2, R7, RZ, 0x1f ;  /* 0x0000000702027211 */ /* 0x000fc800078ff8ff */
[----:B------:R-:W-:-:S05]  /*1be0*/  SHF.R.U32.HI R7, RZ, 0x1e, R2 ;  /* 0x0000001eff077819 */ /* 0x000fca0000011602 */
[----:B------:R-:W-:-:S05]  /*1bf0*/  IMAD R7, R7, -0x7fffffff, R0 ;  /* 0x8000000107077824 */ /* 0x000fca00078e0200 */
[----:B------:R-:W-:Y:S01]  /*1c00*/  VIMNMX.U32 R0, PT, PT, R7, 0x1, !PT ;  /* 0x0000000107007848 */ /* 0x000fe20007fe0000 */
[----:B------:R-:W-:-:S04]  /*1c10*/  IMAD.MOV.U32 R7, RZ, RZ, 0x41dfffff ;  /* 0x41dfffffff077424 */ /* 0x000fc800078e00ff */
        /* <DEDUP_REMOVED lines=24> */
[----:B------:R-:W-:Y:S01]  /*1da0*/  MOV R6, R2 ;  /* 0x0000000200067202 */ /* 0x000fe20000000f00 */
[----:B------:R-:W-:-:S07]  /*1db0*/  IMAD.MOV.U32 R7, RZ, RZ, R25 ;  /* 0x000000ffff077224 */ /* 0x000fce00078e0019 */
.L_x_73:
[----:B------:R-:W-:Y:S05]  /*1dc0*/  BSYNC.RECONVERGENT B2 ;  /* 0x0000000000027941 */ /* 0x000fea0003800200 */
.L_x_72:
[----:B------:R-:W-:-:S07]  /*1dd0*/  DFMA R6, R8, R6, UR14 ;  /* 0x0000000e08067e2b */ /* 0x000fce0008000006 */
[----:B------:R3:W-:Y:S04]  /*1de0*/  STG.E.64 desc[UR10][R10.64+0xc00], R6 ;  /* 0x000c00060a007986 */ /* 0x0007e8000c101b0a */
.L_x_71:
[----:B------:R-:W-:Y:S05]  /*1df0*/  BSYNC.RECONVERGENT B1 ;  /* 0x0000000000017941 */ /* 0x000fea0003800200 */
.L_x_70:
[----:B------:R-:W-:Y:S05]  /*1e00*/  @P1 BRA `(.L_x_74) ;  /* 0xfffffff000fc1947 */ /* 0x000fea000383ffff */
.L_x_57:
[----:B------:R-:W-:-:S13]  /*1e10*/  ISETP.NE.AND P0, PT, RZ, UR13, PT ;  /* 0x0000000dff007c0c */ /* 0x000fda000bf05270 */
[----:B------:R-:W-:Y:S05]  /*1e20*/  @!P0 EXIT ;  /* 0x000000000000894d */ /* 0x000fea0003800000 */
[----:B------:R-:W4:Y:S01]  /*1e30*/  LDCU UR7, c[0x0][0x3a8] ;  /* 0x00007500ff0777ac */ /* 0x000f220008000800 */
[----:B------:R-:W5:Y:S01]  /*1e40*/  LDCU.64 UR4, c[0x0][0x3a0] ;  /* 0x00007400ff0477ac */ /* 0x000f620008000a00 */
[----:B------:R-:W0:Y:S01]  /*1e50*/  LDCU.64 UR14, c[0x0][0x390] ;  /* 0x00007200ff0e77ac */ /* 0x000e220008000a00 */
[----:B----4-:R-:W-:Y:S01]  /*1e60*/  IMAD.U32 R0, RZ, RZ, UR7 ;  /* 0x00000007ff007e24 */ /* 0x010fe2000f8e00ff */
[----:B------:R-:W-:Y:S02]  /*1e70*/  UIADD3 UR7, UPT, UPT, -UR13, URZ, URZ ;  /* 0x000000ff0d077290 */ /* 0x000fe4000fffe1ff */
[----:B-----5:R-:W-:Y:S02]  /*1e80*/  UIMAD.WIDE UR4, UR6, 0x8, UR4 ;  /* 0x00000008060478a5 */ /* 0x020fe4000f8e0204 */
[----:B------:R-:W-:Y:S02]  /*1e90*/  IADD3 R5, PT, PT, R0, UR6, R3 ;  /* 0x0000000600057c10 */ /* 0x000fe4000fffe003 */
[----:B------:R-:W-:-:S03]  /*1ea0*/  LEA R3, R4, R3, 0x7 ;  /* 0x0000000304037211 */ /* 0x000fc600078e38ff */
[----:B------:R-:W-:-:S04]  /*1eb0*/  IMAD R0, R4, 0x80, R5 ;  /* 0x0000008004007824 */ /* 0x000fc800078e0205 */
[----:B0-----:R-:W-:-:S07]  /*1ec0*/  IMAD R4, R0, 0x3e8, RZ ;  /* 0x000003e800047824 */ /* 0x001fce00078e02ff */
.L_x_79:
[----:B------:R-:W-:Y:S01]  /*1ed0*/  ISETP.GE.AND P0, PT, R3, UR8, PT ;  /* 0x0000000803007c0c */ /* 0x000fe2000bf06270 */
[----:B------:R-:W-:-:S12]  /*1ee0*/  BSSY.RECONVERGENT B1, `(.L_x_75) ;  /* 0x000002c000017945 */ /* 0x000fd80003800200 */
[----:B0-----:R-:W-:Y:S05]  /*1ef0*/  @P0 BRA `(.L_x_76) ;  /* 0x0000000000a80947 */ /* 0x001fea0003800000 */
[C---:B------:R-:W-:Y:S01]  /*1f00*/  IMAD.HI.U32 R5, R4.reuse, 0x3, RZ ;  /* 0x0000000304057827 */ /* 0x040fe200078e00ff */
[----:B-123--:R-:W0:Y:S01]  /*1f10*/  MUFU.RCP64H R11, 2.14748262400000000000e+09 ;  /* 0x41dfffff000b7908 */ /* 0x00ee220000001800 */
[----:B------:R-:W-:Y:S01]  /*1f20*/  MOV R10, 0x1 ;  /* 0x00000001000a7802 */ /* 0x000fe20000000f00 */
[----:B------:R-:W-:Y:S01]  /*1f30*/  BSSY.RECONVERGENT B2, `(.L_x_77) ;  /* 0x0000022000027945 */ /* 0x000fe20003800200 */
[----:B------:R-:W-:Y:S02]  /*1f40*/  IMAD.IADD R0, R4, 0x1, -R5 ;  /* 0x0000000104007824 */ /* 0x000fe400078e0a05 */
[----:B------:R-:W-:Y:S02]  /*1f50*/  IMAD.MOV.U32 R6, RZ, RZ, -0x800000 ;  /* 0xff800000ff067424 */ /* 0x000fe400078e00ff */
        /* <DEDUP_REMOVED lines=31> */
.L_x_78:
[----:B------:R-:W-:Y:S05]  /*2150*/  BSYNC.RECONVERGENT B2 ;  /* 0x0000000000027941 */ /* 0x000fea0003800200 */
.L_x_77:
[----:B------:R-:W-:Y:S01]  /*2160*/  MOV R10, 0x8 ;  /* 0x00000008000a7802 */ /* 0x000fe20000000f00 */
[----:B------:R-:W-:-:S04]  /*2170*/  DFMA R6, R8, R6, UR14 ;  /* 0x0000000e08067e2b */ /* 0x000fc80008000006 */
[----:B------:R-:W-:-:S05]  /*2180*/  IMAD.WIDE R10, R3, R10, UR4 ;  /* 0x00000004030a7e25 */ /* 0x000fca000f8e020a */
[----:B------:R0:W-:Y:S02]  /*2190*/  STG.E.64 desc[UR10][R10.64], R6 ;  /* 0x000000060a007986 */ /* 0x0001e4000c101b0a */
.L_x_76:
[----:B------:R-:W-:Y:S05]  /*21a0*/  BSYNC.RECONVERGENT B1 ;  /* 0x0000000000017941 */ /* 0x000fea0003800200 */
.L_x_75:
[----:B------:R-:W-:-:S06]  /*21b0*/  UIADD3 UR6, UPT, UPT, UR7, 0x1, URZ ;  /* 0x0000000107067890 */ /* 0x000fcc000fffe0ff */
[----:B------:R-:W-:-:S13]  /*21c0*/  ISETP.NE.AND P0, PT, RZ, UR6, PT ;  /* 0x00000006ff007c0c */ /* 0x000fda000bf05270 */
[----:B------:R-:W-:Y:S05]  /*21d0*/  @!P0 EXIT ;  /* 0x000000000000894d */ /* 0x000fea0003800000 */
[----:B------:R-:W-:Y:S01]  /*21e0*/  VIADD R3, R3, 0x80 ;  /* 0x0000008003037836 */ /* 0x000fe20000000000 */
[----:B------:R-:W-:Y:S01]  /*21f0*/  UMOV UR7, UR6 ;  /* 0x0000000600077c82 */ /* 0x000fe20008000000 */
[----:B------:R-:W-:Y:S01]  /*2200*/  VIADD R4, R4, 0x1f400 ;  /* 0x0001f40004047836 */ /* 0x000fe20000000000 */
[----:B------:R-:W-:Y:S06]  /*2210*/  BRA `(.L_x_79) ;  /* 0xfffffffc002c7947 */ /* 0x000fec000383ffff */
        .weak           $__internal_1_$__cuda_sm20_div_rn_f64_full
        .type           $__internal_1_$__cuda_sm20_div_rn_f64_full,@function
        .size           $__internal_1_$__cuda_sm20_div_rn_f64_full,(.L_x_90 - $__internal_1_$__cuda_sm20_div_rn_f64_full)
$__internal_1_$__cuda_sm20_div_rn_f64_full:
[C---:B------:R-:W-:Y:S01]  /*2220*/  FSETP.GEU.AND P0, PT, |R17|.reuse, 1.469367938527859385e-39, PT ;  /* 0x001000001100780b */ /* 0x040fe20003f0e200 */
[----:B------:R-:W-:Y:S01]  /*2230*/  IMAD.U32 R14, RZ, RZ, UR12 ;  /* 0x0000000cff0e7e24 */ /* 0x000fe2000f8e00ff */
[----:B------:R-:W-:Y:S01]  /*2240*/  MOV R16, UR12 ;  /* 0x0000000c00107c02 */ /* 0x000fe20008000f00 */
[----:B------:R-:W-:Y:S01]  /*2250*/  IMAD.MOV.U32 R22, RZ, RZ, 0x1 ;  /* 0x00000001ff167424 */ /* 0x000fe200078e00ff */
[----:B------:R-:W-:Y:S01]  /*2260*/  LOP3.LUT R0, R17, 0x800fffff, RZ, 0xc0, !PT ;  /* 0x800fffff11007812 */ /* 0x000fe200078ec0ff */
[----:B------:R-:W-:Y:S01]  /*2270*/  BSSY.RECONVERGENT B0, `(.L_x_80) ;  /* 0x0000053000007945 */ /* 0x000fe20003800200 */
[C---:B------:R-:W-:Y:S02]  /*2280*/  FSETP.GEU.AND P3, PT, |R19|.reuse, 1.469367938527859385e-39, PT ;  /* 0x001000001300780b */ /* 0x040fe40003f6e200 */
[----:B------:R-:W-:Y:S01]  /*2290*/  LOP3.LUT R15, R0, 0x3ff00000, RZ, 0xfc, !PT ;  /* 0x3ff00000000f7812 */ /* 0x000fe200078efcff */
[----:B------:R-:W-:Y:S01]  /*22a0*/  IMAD.MOV.U32 R0, RZ, RZ, 0x1ca00000 ;  /* 0x1ca00000ff007424 */ /* 0x000fe200078e00ff */
[----:B------:R-:W-:-:S02]  /*22b0*/  LOP3.LUT R2, R19, 0x7ff00000, RZ, 0xc0, !PT ;  /* 0x7ff0000013027812 */ /* 0x000fc400078ec0ff */
[----:B------:R-:W-:Y:S01]  /*22c0*/  LOP3.LUT R31, R17, 0x7ff00000, RZ, 0xc0, !PT ;  /* 0x7ff00000111f7812 */ /* 0x000fe200078ec0ff */
[----:B------:R-:W-:-:S03]  /*22d0*/  @!P0 DMUL R14, R16, 8.98846567431157953865e+307 ;  /* 0x7fe00000100e8828 */ /* 0x000fc60000000000 */
[----:B------:R-:W-:-:S03]  /*22e0*/  ISETP.GE.U32.AND P2, PT, R2, R31, PT ;  /* 0x0000001f0200720c */ /* 0x000fc60003f46070 */
[----:B------:R-:W0:Y:S01]  /*22f0*/  MUFU.RCP64H R23, R15 ;  /* 0x0000000f00177308 */ /* 0x000e220000001800 */
[----:B------:R-:W-:Y:S02]  /*2300*/  @!P3 LOP3.LUT R21, R17, 0x7ff00000, RZ, 0xc0, !PT ;  /* 0x7ff000001115b812 */ /* 0x000fe400078ec0ff */
[----:B------:R-:W-:Y:S02]  /*2310*/  @!P3 MOV R26, RZ ;  /* 0x000000ff001ab202 */ /* 0x000fe40000000f00 */
[----:B------:R-:W-:Y:S02]  /*2320*/  @!P3 ISETP.GE.U32.AND P4, PT, R2, R21, PT ;  /* 0x000000150200b20c */ /* 0x000fe40003f86070 */
[----:B------:R-:W-:Y:S02]  /*2330*/  SEL R21, R0, 0x63400000, !P2 ;  /* 0x6340000000157807 */ /* 0x000fe40005000000 */
[----:B------:R-:W-:Y:S02]  /*2340*/  @!P0 LOP3.LUT R31, R15, 0x7ff00000, RZ, 0xc0, !PT ;  /* 0x7ff000000f1f8812 */ /* 0x000fe400078ec0ff */
        /* <DEDUP_REMOVED lines=14> */
[----:B------:R-:W-:Y:S01]  /*2430*/  IMAD.MOV.U32 R22, RZ, RZ, R2 ;  /* 0x000000ffff167224 */ /* 0x000fe200078e0002 */
[----:B------:R-:W-:Y:S01]  /*2440*/  @!P3 LOP3.LUT R22, R21, 0x7ff00000, RZ, 0xc0, !PT ;  /* 0x7ff000001516b812 */ /* 0x000fe200078ec0ff */
[----:B------:R-:W-:-:S04]  /*2450*/  VIADD R24, R31, 0xffffffff ;  /* 0xffffffff1f187836 */ /* 0x000fc80000000000 */
        /* <DEDUP_REMOVED lines=9> */
[----:B------:R-:W-:-:S04]  /*24f0*/  SEL R19, R0, 0x63400000, !P0 ;  /* 0x6340000000137807 */ /* 0x000fc80004000000 */
[----:B------:R-:W-:-:S05]  /*2500*/  IADD3 R18, PT, PT, -R19, R18, RZ ;  /* 0x0000001213127210 */ /* 0x000fca0007ffe1ff */
[----:B------:R-:W-:-:S06]  /*2510*/  VIADD R23, R18, 0x7fe00000 ;  /* 0x7fe0000012177836 */ /* 0x000fcc0000000000 */
        /* <DEDUP_REMOVED lines=9> */
[----:B------:R-:W-:Y:S01]  /*25b0*/  IADD3 R15, PT, PT, -R18, RZ, RZ ;  /* 0x000000ff120f7210 */ /* 0x000fe20007ffe1ff */
[----:B------:R-:W-:-:S06]  /*25c0*/  IMAD.MOV.U32 R14, RZ, RZ, RZ ;  /* 0x000000ffff0e7224 */ /* 0x000fcc00078e00ff */
        /* <DEDUP_REMOVED lines=8> */
.L_x_81:
        /* <DEDUP_REMOVED lines=11> */
[----:B------:R-:W-:Y:S02]  /*2700*/  @P0 LOP3.LUT R0, R25, 0x7ff00000, RZ, 0xfc, !PT ;  /* 0x7ff0000019000812 */ /* 0x000fe400078efcff */
[----:B------:R-:W-:Y:S01]  /*2710*/  @!P0 MOV R24, RZ ;  /* 0x000000ff00188202 */ /* 0x000fe20000000f00 */
[----:B------:R-:W-:Y:S02]  /*2720*/  @P0 IMAD.MOV.U32 R24, RZ, RZ, RZ ;  /* 0x000000ffff180224 */ /* 0x000fe400078e00ff */
[----:B------:R-:W-:Y:S01]  /*2730*/  @P0 IMAD.MOV.U32 R25, RZ, RZ, R0 ;  /* 0x000000ffff190224 */ /* 0x000fe200078e0000 */
[----:B------:R-:W-:Y:S06]  /*2740*/  BRA `(.L_x_82) ;  /* 0x0000000000147947 */ /* 0x000fec0003800000 */
.L_x_84:
[----:B------:R-:W-:Y:S01]  /*2750*/  LOP3.LUT R25, R17, 0x80000, RZ, 0xfc, !PT ;  /* 0x0008000011197812 */ /* 0x000fe200078efcff */
[----:B------:R-:W-:Y:S01]  /*2760*/  IMAD.MOV.U32 R24, RZ, RZ, R16 ;  /* 0x000000ffff187224 */ /* 0x000fe200078e0010 */
[----:B------:R-:W-:Y:S06]  /*2770*/  BRA `(.L_x_82) ;  /* 0x0000000000087947 */ /* 0x000fec0003800000 */
.L_x_83:
[----:B------:R-:W-:Y:S02]  /*2780*/  LOP3.LUT R25, R19, 0x80000, RZ, 0xfc, !PT ;  /* 0x0008000013197812 */ /* 0x000fe400078efcff */
[----:B------:R-:W-:-:S07]  /*2790*/  MOV R24, R18 ;  /* 0x0000001200187202 */ /* 0x000fce0000000f00 */
.L_x_82:
[----:B------:R-:W-:Y:S05]  /*27a0*/  BSYNC.RECONVERGENT B0 ;  /* 0x0000000000007941 */ /* 0x000fea0003800200 */
.L_x_80:
[----:B------:R-:W-:Y:S02]  /*27b0*/  IMAD.MOV.U32 R33, RZ, RZ, 0x0 ;  /* 0x00000000ff217424 */ /* 0x000fe400078e00ff */
[----:B------:R-:W-:Y:S02]  /*27c0*/  IMAD.MOV.U32 R2, RZ, RZ, R24 ;  /* 0x000000ffff027224 */ /* 0x000fe400078e0018 */
[----:B------:R-:W-:Y:S05]  /*27d0*/  RET.REL.NODEC R32 `(_ZN3cub18CUB_300001_SM_10006detail9transform16transform_kernelINS2_10policy_hubILb1EN4cuda3std3__45tupleIJN6thrust24THRUST_300001_SM_1000_NS17counting_iteratorIiNSA_11use_defaultESC_SC_EEEEEE10policy1000Ei10raw_accessNSA_6detail15normal_iteratorINSA_10device_ptrIdEEEEJSD_EEEvT0_iT1_T2_DpNS2_10kernel_argIT3_EE) ;  /* 0xffffffd820087950 */ /* 0x000fea0003c3ffff */
.L_x_85:
        /* <DEDUP_REMOVED lines=10> */
.L_x_90:


//--------------------- .text._ZN3cub18CUB_300001_SM_10006detail8for_each13static_kernelINS2_12policy_hub_t12policy_500_tEmN6thrust24THRUST_300001_SM_1000_NS8cuda_cub20__uninitialized_fill7functorINS7_10device_ptrIdEEdEEEEvT0_T1_ --------------------------
	.section	.text._ZN3cub18CUB_300001_SM_10006detail8for_each13static_kernelINS2_12policy_hub_t12policy_500_tEmN6thrust24THRUST_300001_SM_1000_NS8cuda_cub20__uninitialized_fill7functorINS7_10device_ptrIdEEdEEEEvT0_T1_,"ax",@progbits
	.align	128
        .global         _ZN3cub18CUB_300001_SM_10006detail8for_each13static_kernelINS2_12policy_hub_t12policy_500_tEmN6thrust24THRUST_300001_SM_1000_NS8cuda_cub20__uninitialized_fill7functorINS7_10device_ptrIdEEdEEEEvT0_T1_
        .type           _ZN3cub18CUB_300001_SM_10006detail8for_each13static_kernelINS2_12policy_hub_t12policy_500_tEmN6thrust24THRUST_300001_SM_1000_NS8cuda_cub20__uninitialized_fill7functorINS7_10device_ptrIdEEdEEEEvT0_T1_,@function
        .size           _ZN3cub18CUB_300001_SM_10006detail8for_each13static_kernelINS2_12policy_hub_t12policy_500_tEmN6thrust24THRUST_300001_SM_1000_NS8cuda_cub20__uninitialized_fill7functorINS7_10device_ptrIdEEdEEEEvT0_T1_,(.L_x_93 - _ZN3cub18CUB_300001_SM_10006detail8for_each13static_kernelINS2_12policy_hub_t12policy_500_tEmN6thrust24THRUST_300001_SM_1000_NS8cuda_cub20__uninitialized_fill7functorINS7_10device_ptrIdEEdEEEEvT0_T1_)
        .other          _ZN3cub18CUB_300001_SM_10006detail8for_each13static_kernelINS2_12policy_hub_t12policy_500_tEmN6thrust24THRUST_300001_SM_1000_NS8cuda_cub20__uninitialized_fill7functorINS7_10device_ptrIdEEdEEEEvT0_T1_,@"STO_CUDA_ENTRY STV_DEFAULT"
_ZN3cub18CUB_300001_SM_10006detail8for_each13static_kernelINS2_12policy_hub_t12policy_500_tEmN6thrust24THRUST_300001_SM_1000_NS8cuda_cub20__uninitialized_fill7functorINS7_10device_ptrIdEEdEEEEvT0_T1_:
.text._ZN3cub18CUB_300001_SM_10006detail8for_each13static_kernelINS2_12policy_hub_t12policy_500_tEmN6thrust24THRUST_300001_SM_1000_NS8cuda_cub20__uninitialized_fill7functorINS7_10device_ptrIdEEdEEEEvT0_T1_:
[----:B------:R-:W-:Y:S08]  /*0000*/  LDC R1, c[0x0][0x37c] ;  /* 0x0000df00ff017b82 */ /* 0x000ff00000000800 */
[----:B------:R-:W0:Y:S01]  /*0010*/  S2UR UR4, SR_CTAID.X ;  /* 0x00000000000479c3 */ /* 0x000e220000002500 */
[----:B------:R-:W1:Y:S01]  /*0020*/  LDCU.64 UR6, c[0x0][0x380] ;  /* 0x00007000ff0677ac */ /* 0x000e620008000a00 */
[----:B------:R-:W2:Y:S01]  /*0030*/  LDCU.64 UR8, c[0x0][0x358] ;  /* 0x00006b00ff0877ac */ /* 0x000ea20008000a00 */
[----:B0-----:R-:W-:-:S04]  /*0040*/  UIMAD.WIDE.U32 UR4, UR4, 0x200, URZ ;  /* 0x00000200040478a5 */ /* 0x001fc8000f8e00ff */
[----:B-1----:R-:W-:-:S04]  /*0050*/  UIADD3 UR6, UP0, UPT, -UR4, UR6, URZ ;  /* 0x0000000604067290 */ /* 0x002fc8000ff1e1ff */
[----:B------:R-:W-:Y:S02]  /*0060*/  UIADD3.X UR7, UPT, UPT, ~UR5, UR7, URZ, UP0, !UPT ;  /* 0x0000000705077290 */ /* 0x000fe400087fe5ff */
[----:B------:R-:W-:-:S04]  /*0070*/  UISETP.GE.U32.AND UP0, UPT, UR6, 0x200, UPT ;  /* 0x000002000600788c */ /* 0x000fc8000bf06070 */
[----:B------:R-:W-:-:S09]  /*0080*/  UISETP.GE.U32.AND.EX UP0, UPT, UR7, URZ, UPT, UP0 ;  /* 0x000000ff0700728c */ /* 0x000fd2000bf06100 */
[----:B--2---:R-:W-:Y:S05]  /*0090*/  BRA.U !UP0, `(.L_x_86) ;  /* 0x0000000108287547 */ /* 0x004fea000b800000 */
[----:B------:R-:W0:Y:S01]  /*00a0*/  S2R R0, SR_TID.X ;  /* 0x0000000000007919 */ /* 0x000e220000002100 */
[----:B------:R-:W1:Y:S01]  /*00b0*/  LDCU.64 UR6, c[0x0][0x388] ;  /* 0x00007100ff0677ac */ /* 0x000e620008000a00 */
[----:B------:R-:W2:Y:S01]  /*00c0*/  LDC.64 R4, c[0x0][0x390] ;  /* 0x0000e400ff047b82 */ /* 0x000ea20000000a00 */
[----:B0-----:R-:W-:-:S05]  /*00d0*/  IADD3 R0, P0, PT, R0, UR4, RZ ;  /* 0x0000000400007c10 */ /* 0x001fca000ff1e0ff */
[----:B------:R-:W-:Y:S01]  /*00e0*/  IMAD.X R3, RZ, RZ, UR5, P0 ;  /* 0x00000005ff037e24 */ /* 0x000fe200080e06ff */
[----:B-1----:R-:W-:-:S04]  /*00f0*/  LEA R2, P0, R0, UR6, 0x3 ;  /* 0x0000000600027c11 */ /* 0x002fc8000f8018ff */
[----:B------:R-:W-:-:S05]  /*0100*/  LEA.HI.X R3, R0, UR7, R3, 0x3, P0 ;  /* 0x0000000700037c11 */ /* 0x000fca00080f1c03 */
[----:B--2---:R-:W-:Y:S04]  /*0110*/  STG.E.64 desc[UR8][R2.64], R4 ;  /* 0x0000000402007986 */ /* 0x004fe8000c101b08 */
[----:B------:R-:W-:Y:S01]  /*0120*/  STG.E.64 desc[UR8][R2.64+0x800], R4 ;  /* 0x0008000402007986 */ /* 0x000fe2000c101b08 */
[----:B------:R-:W-:Y:S05]  /*0130*/  EXIT ;  /* 0x000000000000794d */ /* 0x000fea0003800000 */
.L_x_86:
[----:B------:R-:W0:Y:S01]  /*0140*/  S2R R0, SR_TID.X ;  /* 0x0000000000007919 */ /* 0x000e220000002100 */
[----:B------:R-:W-:Y:S01]  /*0150*/  IMAD.U32 R2, RZ, RZ, UR7 ;  /* 0x00000007ff027e24 */ /* 0x000fe2000f8e00ff */
[----:B------:R-:W1:Y:S01]  /*0160*/  LDCU.64 UR10, c[0x0][0x388] ;  /* 0x00007100ff0a77ac */ /* 0x000e620008000a00 */
[----:B------:R-:W-:Y:S01]  /*0170*/  IMAD.U32 R6, RZ, RZ, UR7 ;  /* 0x00000007ff067e24 */ /* 0x000fe2000f8e00ff */
[----:B0-----:R-:W-:-:S04]  /*0180*/  ISETP.LT.U32.AND P0, PT, R0, UR6, PT ;  /* 0x0000000600007c0c */ /* 0x001fc8000bf01070 */
[----:B------:R-:W-:Y:S01]  /*0190*/  ISETP.GT.U32.AND.EX P0, PT, R2, RZ, PT, P0 ;  /* 0x000000ff0200720c */ /* 0x000fe20003f04100 */
[C---:B------:R-:W-:Y:S01]  /*01a0*/  VIADD R2, R0.reuse, 0x100 ;  /* 0x0000010000027836 */ /* 0x040fe20000000000 */
[----:B------:R-:W-:-:S04]  /*01b0*/  IADD3 R0, P2, PT, R0, UR4, RZ ;  /* 0x0000000400007c10 */ /* 0x000fc8000ff5e0ff */
[----:B------:R-:W-:Y:S01]  /*01c0*/  ISETP.LT.U32.AND P1, PT, R2, UR6, PT ;  /* 0x0000000602007c0c */ /* 0x000fe2000bf21070 */
[----:B------:R-:W-:Y:S01]  /*01d0*/  IMAD.X R3, RZ, RZ, UR5, P2 ;  /* 0x00000005ff037e24 */ /* 0x000fe200090e06ff */
[----:B-1----:R-:W-:Y:S02]  /*01e0*/  LEA R2, P2, R0, UR10, 0x3 ;  /* 0x0000000a00027c11 */ /* 0x002fe4000f8418ff */
[----:B------:R-:W-:Y:S02]  /*01f0*/  ISETP.GT.U32.AND.EX P1, PT, R6, RZ, PT, P1 ;  /* 0x000000ff0600720c */ /* 0x000fe40003f24110 */
[----:B------:R-:W-:Y:S01]  /*0200*/  LEA.HI.X R3, R0, UR11, R3, 0x3, P2 ;  /* 0x0000000b00037c11 */ /* 0x000fe200090f1c03 */
[----:B------:R-:W0:Y:S04]  /*0210*/  @P0 LDC.64 R4, c[0x0][0x390] ;  /* 0x0000e400ff040b82 */ /* 0x000e280000000a00 */
[----:B0-----:R0:W-:Y:S06]  /*0220*/  @P0 STG.E.64 desc[UR8][R2.64], R4 ;  /* 0x0000000402000986 */ /* 0x0011ec000c101b08 */
[----:B------:R-:W-:Y:S05]  /*0230*/  @!P1 EXIT ;  /* 0x000000000000994d */ /* 0x000fea0003800000 */
[----:B0-----:R-:W0:Y:S02]  /*0240*/  LDC.64 R4, c[0x0][0x390] ;  /* 0x0000e400ff047b82 */ /* 0x001e240000000a00 */
[----:B0-----:R-:W-:Y:S01]  /*0250*/  STG.E.64 desc[UR8][R2.64+0x800], R4 ;  /* 0x0008000402007986 */ /* 0x001fe2000c101b08 */
[----:B------:R-:W-:Y:S05]  /*0260*/  EXIT ;  /* 0x000000000000794d */ /* 0x000fea0003800000 */
.L_x_87:
        /* <DEDUP_REMOVED lines=9> */
.L_x_93:


//--------------------- .text._ZN3cub18CUB_300001_SM_10006detail11EmptyKernelIvEEvv --------------------------
	.section	.text._ZN3cub18CUB_300001_SM_10006detail11EmptyKernelIvEEvv,"ax",@progbits
	.align	128
        .global         _ZN3cub18CUB_300001_SM_10006detail11EmptyKernelIvEEvv
        .type           _ZN3cub18CUB_300001_SM_10006detail11EmptyKernelIvEEvv,@function
        .size           _ZN3cub18CUB_300001_SM_10006detail11EmptyKernelIvEEvv,(.L_x_94 - _ZN3cub18CUB_300001_SM_10006detail11EmptyKernelIvEEvv)
        .other          _ZN3cub18CUB_300001_SM_10006detail11EmptyKernelIvEEvv,@"STO_CUDA_ENTRY STV_DEFAULT"
_ZN3cub18CUB_300001_SM_10006detail11EmptyKernelIvEEvv:
.text._ZN3cub18CUB_300001_SM_10006detail11EmptyKernelIvEEvv:
[----:B------:R-:W-:Y:S01]  /*0000*/  LDC R1, c[0x0][0x37c] ;  /* 0x0000df00ff017b82 */ /* 0x000fe20000000800 */
[----:B------:R-:W-:Y:S05]  /*0010*/  EXIT ;  /* 0x000000000000794d */ /* 0x000fea0003800000 */
.L_x_88:
        /* <DEDUP_REMOVED lines=14> */
.L_x_94:


//--------------------- .nv.shared.reserved.0     --------------------------
	.section	.nv.shared.reserved.0,"aw",@nobits
	.weak		__nv_reservedSMEM_offset_0_alias
	.size		__nv_reservedSMEM_offset_0_alias, 0, 64
	.other		__nv_reservedSMEM_offset_0_alias,@"STO_CUDA_RESERVED_SHARED STV_DEFAULT"
__nv_reservedSMEM_offset_0_alias:
	.zero		0
	.zero		64


//--------------------- .nv.global                --------------------------
	.section	.nv.global,"aw",@nobits
.nv.global:
	.type		_ZN30_INTERNAL_b0bcc986_4_k_cu_main6thrust24THRUST_300001_SM_1000_NS3seqE,@object
	.size		_ZN30_INTERNAL_b0bcc986_4_k_cu_main6thrust24THRUST_300001_SM_1000_NS3seqE,(_ZN30_INTERNAL_b0bcc986_4_k_cu_main4cuda3std3__48in_placeE - _ZN30_INTERNAL_b0bcc986_4_k_cu_main6thrust24THRUST_300001_SM_1000_NS3seqE)
_ZN30_INTERNAL_b0bcc986_4_k_cu_main6thrust24THRUST_300001_SM_1000_NS3seqE:
	.zero		1
	.type		_ZN30_INTERNAL_b0bcc986_4_k_cu_main4cuda3std3__48in_placeE,@object
	.size		_ZN30_INTERNAL_b0bcc986_4_k_cu_main4cuda3std3__48in_placeE,(_ZN30_INTERNAL_b0bcc986_4_k_cu_main4cuda3std6ranges3__45__cpo4sizeE - _ZN30_INTERNAL_b0bcc986_4_k_cu_main4cuda3std3__48in_placeE)
_ZN30_INTERNAL_b0bcc986_4_k_cu_main4cuda3std3__48in_placeE:
	.zero		1
	.type		_ZN30_INTERNAL_b0bcc986_4_k_cu_main4cuda3std6ranges3__45__cpo4sizeE,@object
	.size		_ZN30_INTERNAL_b0bcc986_4_k_cu_main4cuda3std6ranges3__45__cpo4sizeE,(_ZN30_INTERNAL_b0bcc986_4_k_cu_main6thrust24THRUST_300001_SM_1000_NS12placeholders2_3E - _ZN30_INTERNAL_b0bcc986_4_k_cu_main4cuda3std6ranges3__45__cpo4sizeE)
_ZN30_INTERNAL_b0bcc986_4_k_cu_main4cuda3std6ranges3__45__cpo4sizeE:
	.zero		1
	.type		_ZN30_INTERNAL_b0bcc986_4_k_cu_main6thrust24THRUST_300001_SM_1000_NS12placeholders2_3E,@object
	.size		_ZN30_INTERNAL_b0bcc986_4_k_cu_main6thrust24THRUST_300001_SM_1000_NS12placeholders2_3E,(_ZN30_INTERNAL_b0bcc986_4_k_cu_main4cuda3std3__45__cpo6cbeginE - _ZN30_INTERNAL_b0bcc986_4_k_cu_main6thrust24THRUST_300001_SM_1000_NS12placeholders2_3E)
_ZN30_INTERNAL_b0bcc986_4_k_cu_main6thrust24THRUST_300001_SM_1000_NS12placeholders2_3E:
	.zero		1
	.type		_ZN30_INTERNAL_b0bcc986_4_k_cu_main4cuda3std3__45__cpo6cbeginE,@object
	.size		_ZN30_INTERNAL_b0bcc986_4_k_cu_main4cuda3std3__45__cpo6cbeginE,(_ZN30_INTERNAL_b0bcc986_4_k_cu_main4cuda3std6ranges3__45__cpo6cbeginE - _ZN30_INTERNAL_b0bcc986_4_k_cu_main4cuda3std3__45__cpo6cbeginE)
_ZN30_INTERNAL_b0bcc986_4_k_cu_main4cuda3std3__45__cpo6cbeginE:
	.zero		1
	.type		_ZN30_INTERNAL_b0bcc986_4_k_cu_main4cuda3std6ranges3__45__cpo6cbeginE,@object
	.size		_ZN30_INTERNAL_b0bcc986_4_k_cu_main4cuda3std6ranges3__45__cpo6cbeginE,(_ZN30_INTERNAL_b0bcc986_4_k_cu_main6thrust24THRUST_300001_SM_1000_NS12placeholders2_7E - _ZN30_INTERNAL_b0bcc986_4_k_cu_main4cuda3std6ranges3__45__cpo6cbeginE)
_ZN30_INTERNAL_b0bcc986_4_k_cu_main4cuda3std6ranges3__45__cpo6cbeginE:
	.zero		1
	.type		_ZN30_INTERNAL_b0bcc986_4_k_cu_main6thrust24THRUST_300001_SM_1000_NS12placeholders2_7E,@object
	.size		_ZN30_INTERNAL_b0bcc986_4_k_cu_main6thrust24THRUST_300001_SM_1000_NS12placeholders2_7E,(_ZN30_INTERNAL_b0bcc986_4_k_cu_main4cuda3std3__45__cpo7crbeginE - _ZN30_INTERNAL_b0bcc986_4_k_cu_main6thrust24THRUST_300001_SM_1000_NS12placeholders2_7E)
_ZN30_INTERNAL_b0bcc986_4_k_cu_main6thrust24THRUST_300001_SM_1000_NS12placeholders2_7E:
	.zero		1
	.type		_ZN30_INTERNAL_b0bcc986_4_k_cu_main4cuda3std3__45__cpo7crbeginE,@object
	.size		_ZN30_INTERNAL_b0bcc986_4_k_cu_main4cuda3std3__45__cpo7crbeginE,(_ZN30_INTERNAL_b0bcc986_4_k_cu_main4cuda3std6ranges3__45__cpo4nextE - _ZN30_INTERNAL_b0bcc986_4_k_cu_main4cuda3std3__45__cpo7crbeginE)
_ZN30_INTERNAL_b0bcc986_4_k_cu_main4cuda3std3__45__cpo7crbeginE:
	.zero		1
	.type		_ZN30_INTERNAL_b0bcc986_4_k_cu_main4cuda3std6ranges3__45__cpo4nextE,@object
	.size		_ZN30_INTERNAL_b0bcc986_4_k_cu_main4cuda3std6ranges3__45__cpo4nextE,(_ZN30_INTERNAL_b0bcc986_4_k_cu_main4cuda3std6ranges3__45__cpo4swapE - _ZN30_INTERNAL_b0bcc986_4_k_cu_main4cuda3std6ranges3__45__cpo4nextE)
_ZN30_INTERNAL_b0bcc986_4_k_cu_main4cuda3std6ranges3__45__cpo4nextE:
	.zero		1
	.type		_ZN30_INTERNAL_b0bcc986_4_k_cu_main4cuda3std6ranges3__45__cpo4swapE,@object
	.size		_ZN30_INTERNAL_b0bcc986_4_k_cu_main4cuda3std6ranges3__45__cpo4swapE,(_ZN30_INTERNAL_b0bcc986_4_k_cu_main6thrust24THRUST_300001_SM_1000_NS8cuda_cub10par_nosyncE - _ZN30_INTERNAL_b0bcc986_4_k_cu_main4cuda3std6ranges3__45__cpo4swapE)
_ZN30_INTERNAL_b0bcc986_4_k_cu_main4cuda3std6ranges3__45__cpo4swapE:
	.zero		1
	.type		_ZN30_INTERNAL_b0bcc986_4_k_cu_main6thrust24THRUST_300001_SM_1000_NS8cuda_cub10par_nosyncE,@object
	.size		_ZN30_INTERNAL_b0bcc986_4_k_cu_main6thrust24THRUST_300001_SM_1000_NS8cuda_cub10par_nosyncE,(_ZN30_INTERNAL_b0bcc986_4_k_cu_main6thrust24THRUST_300001_SM_1000_NS12placeholders2_9E - _ZN30_INTERNAL_b0bcc986_4_k_cu_main6thrust24THRUST_300001_SM_1000_NS8cuda_cub10par_nosyncE)
_ZN30_INTERNAL_b0bcc986_4_k_cu_main6thrust24THRUST_300001_SM_1000_NS8cuda_cub10par_nosyncE:
	.zero		1
	.type		_ZN30_INTERNAL_b0bcc986_4_k_cu_main6thrust24THRUST_300001_SM_1000_NS12placeholders2_9E,@object
	.size		_ZN30_INTERNAL_b0bcc986_4_k_cu_main6thrust24THRUST_300001_SM_1000_NS12placeholders2_9E,(_ZN30_INTERNAL_b0bcc986_4_k_cu_main4cuda3std3__432_GLOBAL__N__b0bcc986_4_k_cu_main6ignoreE - _ZN30_INTERNAL_b0bcc986_4_k_cu_main6thrust24THRUST_300001_SM_1000_NS12placeholders2_9E)
_ZN30_INTERNAL_b0bcc986_4_k_cu_main6thrust24THRUST_300001_SM_1000_NS12placeholders2_9E:
	.zero		1
	.type		_ZN30_INTERNAL_b0bcc986_4_k_cu_main4cuda3std3__432_GLOBAL__N__b0bcc986_4_k_cu_main6ignoreE,@object
	.size		_ZN30_INTERNAL_b0bcc986_4_k_cu_main4cuda3std3__432_GLOBAL__N__b0bcc986_4_k_cu_main6ignoreE,(_ZN30_INTERNAL_b0bcc986_4_k_cu_main4cuda3std6ranges3__45__cpo4dataE - _ZN30_INTERNAL_b0bcc986_4_k_cu_main4cuda3std3__432_GLOBAL__N__b0bcc986_4_k_cu_main6ignoreE)
_ZN30_INTERNAL_b0bcc986_4_k_cu_main4cuda3std3__432_GLOBAL__N__b0bcc986_4_k_cu_main6ignoreE:
	.zero		1
	.type		_ZN30_INTERNAL_b0bcc986_4_k_cu_main4cuda3std6ranges3__45__cpo4dataE,@object
	.size		_ZN30_INTERNAL_b0bcc986_4_k_cu_main4cuda3std6ranges3__45__cpo4dataE,(_ZN30_INTERNAL_b0bcc986_4_k_cu_main6thrust24THRUST_300001_SM_1000_NS12placeholders2_1E - _ZN30_INTERNAL_b0bcc986_4_k_cu_main4cuda3std6ranges3__45__cpo4dataE)
_ZN30_INTERNAL_b0bcc986_4_k_cu_main4cuda3std6ranges3__45__cpo4dataE:
	.zero		1
	.type		_ZN30_INTERNAL_b0bcc986_4_k_cu_main6thrust24THRUST_300001_SM_1000_NS12placeholders2_1E,@object
	.size		_ZN30_INTERNAL_b0bcc986_4_k_cu_main6thrust24THRUST_300001_SM_1000_NS12placeholders2_1E,(_ZN30_INTERNAL_b0bcc986_4_k_cu_main4cuda3std3__45__cpo5beginE - _ZN30_INTERNAL_b0bcc986_4_k_cu_main6thrust24THRUST_300001_SM_1000_NS12placeholders2_1E)
_ZN30_INTERNAL_b0bcc986_4_k_cu_main6thrust24THRUST_300001_SM_1000_NS12placeholders2_1E:
	.zero		1
	.type		_ZN30_INTERNAL_b0bcc986_4_k_cu_main4cuda3std3__45__cpo5beginE,@object
	.size		_ZN30_INTERNAL_b0bcc986_4_k_cu_main4cuda3std3__45__cpo5beginE,(_ZN30_INTERNAL_b0bcc986_4_k_cu_main4cuda3std6ranges3__45__cpo5beginE - _ZN30_INTERNAL_b0bcc986_4_k_cu_main4cuda3std3__45__cpo5beginE)
_ZN30_INTERNAL_b0bcc986_4_k_cu_main4cuda3std3__45__cpo5beginE:
	.zero		1
	.type		_ZN30_INTERNAL_b0bcc986_4_k_cu_main4cuda3std6ranges3__45__cpo5beginE,@object
	.size		_ZN30_INTERNAL_b0bcc986_4_k_cu_main4cuda3std6ranges3__45__cpo5beginE,(_ZN30_INTERNAL_b0bcc986_4_k_cu_main6thrust24THRUST_300001_SM_1000_NS12placeholders2_5E - _ZN30_INTERNAL_b0bcc986_4_k_cu_main4cuda3std6ranges3__45__cpo5beginE)
_ZN30_INTERNAL_b0bcc986_4_k_cu_main4cuda3std6ranges3__45__cpo5beginE:
	.zero		1
	.type		_ZN30_INTERNAL_b0bcc986_4_k_cu_main6thrust24THRUST_300001_SM_1000_NS12placeholders2_5E,@object
	.size		_ZN30_INTERNAL_b0bcc986_4_k_cu_main6thrust24THRUST_300001_SM_1000_NS12placeholders2_5E,(_ZN30_INTERNAL_b0bcc986_4_k_cu_main4cuda3std3__45__cpo6rbeginE - _ZN30_INTERNAL_b0bcc986_4_k_cu_main6thrust24THRUST_300001_SM_1000_NS12placeholders2_5E)
_ZN30_INTERNAL_b0bcc986_4_k_cu_main6thrust24THRUST_300001_SM_1000_NS12placeholders2_5E:
	.zero		1
	.type		_ZN30_INTERNAL_b0bcc986_4_k_cu_main4cuda3std3__45__cpo6rbeginE,@object
	.size		_ZN30_INTERNAL_b0bcc986_4_k_cu_main4cuda3std3__45__cpo6rbeginE,(_ZN30_INTERNAL_b0bcc986_4_k_cu_main4cuda3std6ranges3__45__cpo7advanceE - _ZN30_INTERNAL_b0bcc986_4_k_cu_main4cuda3std3__45__cpo6rbeginE)
_ZN30_INTERNAL_b0bcc986_4_k_cu_main4cuda3std3__45__cpo6rbeginE:
	.zero		1
	.type		_ZN30_INTERNAL_b0bcc986_4_k_cu_main4cuda3std6ranges3__45__cpo7advanceE,@object
	.size		_ZN30_INTERNAL_b0bcc986_4_k_cu_main4cuda3std6ranges3__45__cpo7advanceE,(_ZN30_INTERNAL_b0bcc986_4_k_cu_main4cuda3std3__47nulloptE - _ZN30_INTERNAL_b0bcc986_4_k_cu_main4cuda3std6ranges3__45__cpo7advanceE)
_ZN30_INTERNAL_b0bcc986_4_k_cu_main4cuda3std6ranges3__45__cpo7advanceE:
	.zero		1
	.type		_ZN30_INTERNAL_b0bcc986_4_k_cu_main4cuda3std3__47nulloptE,@object
	.size		_ZN30_INTERNAL_b0bcc986_4_k_cu_main4cuda3std3__47nulloptE,(_ZN30_INTERNAL_b0bcc986_4_k_cu_main4cuda3std6ranges3__45__cpo8distanceE - _ZN30_INTERNAL_b0bcc986_4_k_cu_main4cuda3std3__47nulloptE)
_ZN30_INTERNAL_b0bcc986_4_k_cu_main4cuda3std3__47nulloptE:
	.zero		1
	.type		_ZN30_INTERNAL_b0bcc986_4_k_cu_main4cuda3std6ranges3__45__cpo8distanceE,@object
	.size		_ZN30_INTERNAL_b0bcc986_4_k_cu_main4cuda3std6ranges3__45__cpo8distanceE,(_ZN30_INTERNAL_b0bcc986_4_k_cu_main6thrust24THRUST_300001_SM_1000_NS12placeholders3_10E - _ZN30_INTERNAL_b0bcc986_4_k_cu_main4cuda3std6ranges3__45__cpo8distanceE)
_ZN30_INTERNAL_b0bcc986_4_k_cu_main4cuda3std6ranges3__45__cpo8distanceE:
	.zero		1
	.type		_ZN30_INTERNAL_b0bcc986_4_k_cu_main6thrust24THRUST_300001_SM_1000_NS12placeholders3_10E,@object
	.size		_ZN30_INTERNAL_b0bcc986_4_k_cu_main6thrust24THRUST_300001_SM_1000_NS12placeholders3_10E,(_ZN30_INTERNAL_b0bcc986_4_k_cu_main4cuda3std3__419piecewise_constructE - _ZN30_INTERNAL_b0bcc986_4_k_cu_main6thrust24THRUST_300001_SM_1000_NS12placeholders3_10E)
_ZN30_INTERNAL_b0bcc986_4_k_cu_main6thrust24THRUST_300001_SM_1000_NS12placeholders3_10E:
	.zero		1
	.type		_ZN30_INTERNAL_b0bcc986_4_k_cu_main4cuda3std3__419piecewise_constructE,@object
	.size		_ZN30_INTERNAL_b0bcc986_4_k_cu_main4cuda3std3__419piecewise_constructE,(_ZN30_INTERNAL_b0bcc986_4_k_cu_main4cuda3std6ranges3__45__cpo5cdataE - _ZN30_INTERNAL_b0bcc986_4_k_cu_main4cuda3std3__419piecewise_constructE)
_ZN30_INTERNAL_b0bcc986_4_k_cu_main4cuda3std3__419piecewise_constructE:
	.zero		1
	.type		_ZN30_INTERNAL_b0bcc986_4_k_cu_main4cuda3std6ranges3__45__cpo5cdataE,@object
	.size		_ZN30_INTERNAL_b0bcc986_4_k_cu_main4cuda3std6ranges3__45__cpo5cdataE,(_ZN30_INTERNAL_b0bcc986_4_k_cu_main6thrust24THRUST_300001_SM_1000_NS12placeholders2_2E - _ZN30_INTERNAL_b0bcc986_4_k_cu_main4cuda3std6ranges3__45__cpo5cdataE)
_ZN30_INTERNAL_b0bcc986_4_k_cu_main4cuda3std6ranges3__45__cpo5cdataE:
	.zero		1
	.type		_ZN30_INTERNAL_b0bcc986_4_k_cu_main6thrust24THRUST_300001_SM_1000_NS12placeholders2_2E,@object
	.size		_ZN30_INTERNAL_b0bcc986_4_k_cu_main6thrust24THRUST_300001_SM_1000_NS12placeholders2_2E,(_ZN30_INTERNAL_b0bcc986_4_k_cu_main4cuda3std3__45__cpo3endE - _ZN30_INTERNAL_b0bcc986_4_k_cu_main6thrust24THRUST_300001_SM_1000_NS12placeholders2_2E)
_ZN30_INTERNAL_b0bcc986_4_k_cu_main6thrust24THRUST_300001_SM_1000_NS12placeholders2_2E:
	.zero		1
	.type		_ZN30_INTERNAL_b0bcc986_4_k_cu_main4cuda3std3__45__cpo3endE,@object
	.size		_ZN30_INTERNAL_b0bcc986_4_k_cu_main4cuda3std3__45__cpo3endE,(_ZN30_INTERNAL_b0bcc986_4_k_cu_main4cuda3std6ranges3__45__cpo3endE - _ZN30_INTERNAL_b0bcc986_4_k_cu_main4cuda3std3__45__cpo3endE)
_ZN30_INTERNAL_b0bcc986_4_k_cu_main4cuda3std3__45__cpo3endE:
	.zero		1
	.type		_ZN30_INTERNAL_b0bcc986_4_k_cu_main4cuda3std6ranges3__45__cpo3endE,@object
	.size		_ZN30_INTERNAL_b0bcc986_4_k_cu_main4cuda3std6ranges3__45__cpo3endE,(_ZN30_INTERNAL_b0bcc986_4_k_cu_main6thrust24THRUST_300001_SM_1000_NS12placeholders2_6E - _ZN30_INTERNAL_b0bcc986_4_k_cu_main4cuda3std6ranges3__45__cpo3endE)
_ZN30_INTERNAL_b0bcc986_4_k_cu_main4cuda3std6ranges3__45__cpo3endE:
	.zero		1
	.type		_ZN30_INTERNAL_b0bcc986_4_k_cu_main6thrust24THRUST_300001_SM_1000_NS12placeholders2_6E,@object
	.size		_ZN30_INTERNAL_b0bcc986_4_k_cu_main6thrust24THRUST_300001_SM_1000_NS12placeholders2_6E,(_ZN30_INTERNAL_b0bcc986_4_k_cu_main4cuda3std3__45__cpo4rendE - _ZN30_INTERNAL_b0bcc986_4_k_cu_main6thrust24THRUST_300001_SM_1000_NS12placeholders2_6E)
_ZN30_INTERNAL_b0bcc986_4_k_cu_main6thrust24THRUST_300001_SM_1000_NS12placeholders2_6E:
	.zero		1
	.type		_ZN30_INTERNAL_b0bcc986_4_k_cu_main4cuda3std3__45__cpo4rendE,@object
	.size		_ZN30_INTERNAL_b0bcc986_4_k_cu_main4cuda3std3__45__cpo4rendE,(_ZN30_INTERNAL_b0bcc986_4_k_cu_main4cuda3std6ranges3__45__cpo9iter_swapE - _ZN30_INTERNAL_b0bcc986_4_k_cu_main4cuda3std3__45__cpo4rendE)
_ZN30_INTERNAL_b0bcc986_4_k_cu_main4cuda3std3__45__cpo4rendE:
	.zero		1
	.type		_ZN30_INTERNAL_b0bcc986_4_k_cu_main4cuda3std6ranges3__45__cpo9iter_swapE,@object
	.size		_ZN30_INTERNAL_b0bcc986_4_k_cu_main4cuda3std6ranges3__45__cpo9iter_swapE,(_ZN30_INTERNAL_b0bcc986_4_k_cu_main4cuda3std3__48unexpectE - _ZN30_INTERNAL_b0bcc986_4_k_cu_main4cuda3std6ranges3__45__cpo9iter_swapE)
_ZN30_INTERNAL_b0bcc986_4_k_cu_main4cuda3std6ranges3__45__cpo9iter_swapE:
	.zero		1
	.type		_ZN30_INTERNAL_b0bcc986_4_k_cu_main4cuda3std3__48unexpectE,@object
	.size		_ZN30_INTERNAL_b0bcc986_4_k_cu_main4cuda3std3__48unexpectE,(_ZN30_INTERNAL_b0bcc986_4_k_cu_main6thrust24THRUST_300001_SM_1000_NS8cuda_cub3parE - _ZN30_INTERNAL_b0bcc986_4_k_cu_main4cuda3std3__48unexpectE)
_ZN30_INTERNAL_b0bcc986_4_k_cu_main4cuda3std3__48unexpectE:
	.zero		1
	.type		_ZN30_INTERNAL_b0bcc986_4_k_cu_main6thrust24THRUST_300001_SM_1000_NS8cuda_cub3parE,@object
	.size		_ZN30_INTERNAL_b0bcc986_4_k_cu_main6thrust24THRUST_300001_SM_1000_NS8cuda_cub3parE,(_ZN30_INTERNAL_b0bcc986_4_k_cu_main6thrust24THRUST_300001_SM_1000_NS12placeholders2_4E - _ZN30_INTERNAL_b0bcc986_4_k_cu_main6thrust24THRUST_300001_SM_1000_NS8cuda_cub3parE)
_ZN30_INTERNAL_b0bcc986_4_k_cu_main6thrust24THRUST_300001_SM_1000_NS8cuda_cub3parE:
	.zero		1
	.type		_ZN30_INTERNAL_b0bcc986_4_k_cu_main6thrust24THRUST_300001_SM_1000_NS12placeholders2_4E,@object
	.size		_ZN30_INTERNAL_b0bcc986_4_k_cu_main6thrust24THRUST_300001_SM_1000_NS12placeholders2_4E,(_ZN30_INTERNAL_b0bcc986_4_k_cu_main4cuda3std3__45__cpo4cendE - _ZN30_INTERNAL_b0bcc986_4_k_cu_main6thrust24THRUST_300001_SM_1000_NS12placeholders2_4E)
_ZN30_INTERNAL_b0bcc986_4_k_cu_main6thrust24THRUST_300001_SM_1000_NS12placeholders2_4E:
	.zero		1
	.type		_ZN30_INTERNAL_b0bcc986_4_k_cu_main4cuda3std3__45__cpo4cendE,@object
	.size		_ZN30_INTERNAL_b0bcc986_4_k_cu_main4cuda3std3__45__cpo4cendE,(_ZN30_INTERNAL_b0bcc986_4_k_cu_main4cuda3std6ranges3__45__cpo4cendE - _ZN30_INTERNAL_b0bcc986_4_k_cu_main4cuda3std3__45__cpo4cendE)
_ZN30_INTERNAL_b0bcc986_4_k_cu_main4cuda3std3__45__cpo4cendE:
	.zero		1
	.type		_ZN30_INTERNAL_b0bcc986_4_k_cu_main4cuda3std6ranges3__45__cpo4cendE,@object
	.size		_ZN30_INTERNAL_b0bcc986_4_k_cu_main4cuda3std6ranges3__45__cpo4cendE,(_ZN30_INTERNAL_b0bcc986_4_k_cu_main4cuda3std3__420unreachable_sentinelE - _ZN30_INTERNAL_b0bcc986_4_k_cu_main4cuda3std6ranges3__45__cpo4cendE)
_ZN30_INTERNAL_b0bcc986_4_k_cu_main4cuda3std6ranges3__45__cpo4cendE:
	.zero		1
	.type		_ZN30_INTERNAL_b0bcc986_4_k_cu_main4cuda3std3__420unreachable_sentinelE,@object
	.size		_ZN30_INTERNAL_b0bcc986_4_k_cu_main4cuda3std3__420unreachable_sentinelE,(_ZN30_INTERNAL_b0bcc986_4_k_cu_main4cuda3std6ranges3__45__cpo5ssizeE - _ZN30_INTERNAL_b0bcc986_4_k_cu_main4cuda3std3__420unreachable_sentinelE)
_ZN30_INTERNAL_b0bcc986_4_k_cu_main4cuda3std3__420unreachable_sentinelE:
	.zero		1
	.type		_ZN30_INTERNAL_b0bcc986_4_k_cu_main4cuda3std6ranges3__45__cpo5ssizeE,@object
	.size		_ZN30_INTERNAL_b0bcc986_4_k_cu_main4cuda3std6ranges3__45__cpo5ssizeE,(_ZN30_INTERNAL_b0bcc986_4_k_cu_main6thrust24THRUST_300001_SM_1000_NS12placeholders2_8E - _ZN30_INTERNAL_b0bcc986_4_k_cu_main4cuda3std6ranges3__45__cpo5ssizeE)
_ZN30_INTERNAL_b0bcc986_4_k_cu_main4cuda3std6ranges3__45__cpo5ssizeE:
	.zero		1
	.type		_ZN30_INTERNAL_b0bcc986_4_k_cu_main6thrust24THRUST_300001_SM_1000_NS12placeholders2_8E,@object
	.size		_ZN30_INTERNAL_b0bcc986_4_k_cu_main6thrust24THRUST_300001_SM_1000_NS12placeholders2_8E,(_ZN30_INTERNAL_b0bcc986_4_k_cu_main4cuda3std3__45__cpo5crendE - _ZN30_INTERNAL_b0bcc986_4_k_cu_main6thrust24THRUST_300001_SM_1000_NS12placeholders2_8E)
_ZN30_INTERNAL_b0bcc986_4_k_cu_main6thrust24THRUST_300001_SM_1000_NS12placeholders2_8E:
	.zero		1
	.type		_ZN30_INTERNAL_b0bcc986_4_k_cu_main4cuda3std3__45__cpo5crendE,@object
	.size		_ZN30_INTERNAL_b0bcc986_4_k_cu_main4cuda3std3__45__cpo5crendE,(_ZN30_INTERNAL_b0bcc986_4_k_cu_main4cuda3std6ranges3__45__cpo4prevE - _ZN30_INTERNAL_b0bcc986_4_k_cu_main4cuda3std3__45__cpo5crendE)
_ZN30_INTERNAL_b0bcc986_4_k_cu_main4cuda3std3__45__cpo5crendE:
	.zero		1
	.type		_ZN30_INTERNAL_b0bcc986_4_k_cu_main4cuda3std6ranges3__45__cpo4prevE,@object
	.size		_ZN30_INTERNAL_b0bcc986_4_k_cu_main4cuda3std6ranges3__45__cpo4prevE,(_ZN30_INTERNAL_b0bcc986_4_k_cu_main4cuda3std6ranges3__45__cpo9iter_moveE - _ZN30_INTERNAL_b0bcc986_4_k_cu_main4cuda3std6ranges3__45__cpo4prevE)
_ZN30_INTERNAL_b0bcc986_4_k_cu_main4cuda3std6ranges3__45__cpo4prevE:
	.zero		1
	.type		_ZN30_INTERNAL_b0bcc986_4_k_cu_main4cuda3std6ranges3__45__cpo9iter_moveE,@object
	.size		_ZN30_INTERNAL_b0bcc986_4_k_cu_main4cuda3std6ranges3__45__cpo9iter_moveE,(_ZN30_INTERNAL_b0bcc986_4_k_cu_main6thrust24THRUST_300001_SM_1000_NS6system6detail10sequential3seqE - _ZN30_INTERNAL_b0bcc986_4_k_cu_main4cuda3std6ranges3__45__cpo9iter_moveE)
_ZN30_INTERNAL_b0bcc986_4_k_cu_main4cuda3std6ranges3__45__cpo9iter_moveE:
	.zero		1
	.type		_ZN30_INTERNAL_b0bcc986_4_k_cu_main6thrust24THRUST_300001_SM_1000_NS6system6detail10sequential3seqE,@object
	.size		_ZN30_INTERNAL_b0bcc986_4_k_cu_main6thrust24THRUST_300001_SM_1000_NS6system6detail10sequential3seqE,(.L_31 - _ZN30_INTERNAL_b0bcc986_4_k_cu_main6thrust24THRUST_300001_SM_1000_NS6system6detail10sequential3seqE)
_ZN30_INTERNAL_b0bcc986_4_k_cu_main6thrust24THRUST_300001_SM_1000_NS6system6detail10sequential3seqE:
	.zero		1
.L_31:


//--------------------- .nv.constant0._ZN3cub18CUB_300001_SM_10006detail9transform16transform_kernelINS2_10policy_hubILb1EN4cuda3std3__45tupleIJN6thrust24THRUST_300001_SM_1000_NS17counting_iteratorIiNSA_11use_defaultESC_SC_EEEEEE10policy1000El10raw_accessNSA_6detail15normal_iteratorINSA_10device_ptrIdEEEEJSD_EEEvT0_iT1_T2_DpNS2_10kernel_argIT3_EE --------------------------
	.section	.nv.constant0._ZN3cub18CUB_300001_SM_10006detail9transform16transform_kernelINS2_10policy_hubILb1EN4cuda3std3__45tupleIJN6thrust24THRUST_300001_SM_1000_NS17counting_iteratorIiNSA_11use_defaultESC_SC_EEEEEE10policy1000El10raw_accessNSA_6detail15normal_iteratorINSA_10device_ptrIdEEEEJSD_EEEvT0_iT1_T2_DpNS2_10kernel_argIT3_EE,"a",@progbits
	.sectionflags	@""
	.align	4
.nv.constant0._ZN3cub18CUB_300001_SM_10006detail9transform16transform_kernelINS2_10policy_hubILb1EN4cuda3std3__45tupleIJN6thrust24THRUST_300001_SM_1000_NS17counting_iteratorIiNSA_11use_defaultESC_SC_EEEEEE10policy1000El10raw_accessNSA_6detail15normal_iteratorINSA_10device_ptrIdEEEEJSD_EEEvT0_iT1_T2_DpNS2_10kernel_argIT3_EE:
	.zero		960


//--------------------- .nv.constant0._ZN3cub18CUB_300001_SM_10006detail9transform16transform_kernelINS2_10policy_hubILb1EN4cuda3std3__45tupleIJN6thrust24THRUST_300001_SM_1000_NS17counting_iteratorIiNSA_11use_defaultESC_SC_EEEEEE10policy1000Ei10raw_accessNSA_6detail15normal_iteratorINSA_10device_ptrIdEEEEJSD_EEEvT0_iT1_T2_DpNS2_10kernel_argIT3_EE --------------------------
	.section	.nv.constant0._ZN3cub18CUB_300001_SM_10006detail9transform16transform_kernelINS2_10policy_hubILb1EN4cuda3std3__45tupleIJN6thrust24THRUST_300001_SM_1000_NS17counting_iteratorIiNSA_11use_defaultESC_SC_EEEEEE10policy1000Ei10raw_accessNSA_6detail15normal_iteratorINSA_10device_ptrIdEEEEJSD_EEEvT0_iT1_T2_DpNS2_10kernel_argIT3_EE,"a",@progbits
	.sectionflags	@""
	.align	4
.nv.constant0._ZN3cub18CUB_300001_SM_10006detail9transform16transform_kernelINS2_10policy_hubILb1EN4cuda3std3__45tupleIJN6thrust24THRUST_300001_SM_1000_NS17counting_iteratorIiNSA_11use_defaultESC_SC_EEEEEE10policy1000Ei10raw_accessNSA_6detail15normal_iteratorINSA_10device_ptrIdEEEEJSD_EEEvT0_iT1_T2_DpNS2_10kernel_argIT3_EE:
	.zero		952


//--------------------- .nv.constant0._ZN3cub18CUB_300001_SM_10006detail8for_each13static_kernelINS2_12policy_hub_t12policy_500_tEmN6thrust24THRUST_300001_SM_1000_NS8cuda_cub20__uninitialized_fill7functorINS7_10device_ptrIdEEdEEEEvT0_T1_ --------------------------
	.section	.nv.constant0._ZN3cub18CUB_300001_SM_10006detail8for_each13static_kernelINS2_12policy_hub_t12policy_500_tEmN6thrust24THRUST_300001_SM_1000_NS8cuda_cub20__uninitialized_fill7functorINS7_10device_ptrIdEEdEEEEvT0_T1_,"a",@progbits
	.sectionflags	@""
	.align	4
.nv.constant0._ZN3cub18CUB_300001_SM_10006detail8for_each13static_kernelINS2_12policy_hub_t12policy_500_tEmN6thrust24THRUST_300001_SM_1000_NS8cuda_cub20__uninitialized_fill7functorINS7_10device_ptrIdEEdEEEEvT0_T1_:
	.zero		920


//--------------------- .nv.constant0._ZN3cub18CUB_300001_SM_10006detail11EmptyKernelIvEEvv --------------------------
	.section	.nv.constant0._ZN3cub18CUB_300001_SM_10006detail11EmptyKernelIvEEvv,"a",@progbits
	.sectionflags	@""
	.align	4
.nv.constant0._ZN3cub18CUB_300001_SM_10006detail11EmptyKernelIvEEvv:
	.zero		896


//--------------------- SYMBOLS --------------------------

	.type		.nv.reservedSmem.offset0,@object
	.size		.nv.reservedSmem.offset0,0x4
